//
// Generated by NVIDIA NVVM Compiler
//
// Compiler Build ID: CL-36424714
// Cuda compilation tools, release 13.0, V13.0.88
// Based on NVVM 20.0.0
//

.version 9.0
.target sm_100
.address_size 64

	// .globl	_Z11gemm_kerneliiifPKfbS0_bfPf

.visible .entry _Z11gemm_kerneliiifPKfbS0_bfPf(
	.param .u32 _Z11gemm_kerneliiifPKfbS0_bfPf_param_0,
	.param .u32 _Z11gemm_kerneliiifPKfbS0_bfPf_param_1,
	.param .u32 _Z11gemm_kerneliiifPKfbS0_bfPf_param_2,
	.param .f32 _Z11gemm_kerneliiifPKfbS0_bfPf_param_3,
	.param .u64 .ptr .align 1 _Z11gemm_kerneliiifPKfbS0_bfPf_param_4,
	.param .u8 _Z11gemm_kerneliiifPKfbS0_bfPf_param_5,
	.param .u64 .ptr .align 1 _Z11gemm_kerneliiifPKfbS0_bfPf_param_6,
	.param .u8 _Z11gemm_kerneliiifPKfbS0_bfPf_param_7,
	.param .f32 _Z11gemm_kerneliiifPKfbS0_bfPf_param_8,
	.param .u64 .ptr .align 1 _Z11gemm_kerneliiifPKfbS0_bfPf_param_9
)
{
	.reg .pred 	%p<40>;
	.reg .b16 	%rs<3>;
	.reg .b32 	%r<129>;
	.reg .b32 	%f<265>;
	.reg .b64 	%rd<158>;

	ld.param.u32 	%r65, [_Z11gemm_kerneliiifPKfbS0_bfPf_param_0];
	ld.param.u32 	%r66, [_Z11gemm_kerneliiifPKfbS0_bfPf_param_1];
	ld.param.u32 	%r67, [_Z11gemm_kerneliiifPKfbS0_bfPf_param_2];
	ld.param.f32 	%f46, [_Z11gemm_kerneliiifPKfbS0_bfPf_param_3];
	ld.param.u64 	%rd11, [_Z11gemm_kerneliiifPKfbS0_bfPf_param_4];
	ld.param.s8 	%rs1, [_Z11gemm_kerneliiifPKfbS0_bfPf_param_5];
	ld.param.u64 	%rd12, [_Z11gemm_kerneliiifPKfbS0_bfPf_param_6];
	ld.param.s8 	%rs2, [_Z11gemm_kerneliiifPKfbS0_bfPf_param_7];
	ld.param.f32 	%f47, [_Z11gemm_kerneliiifPKfbS0_bfPf_param_8];
	ld.param.u64 	%rd10, [_Z11gemm_kerneliiifPKfbS0_bfPf_param_9];
	cvta.to.global.u64 	%rd1, %rd12;
	cvta.to.global.u64 	%rd2, %rd11;
	mov.u32 	%r68, %ctaid.y;
	mov.u32 	%r69, %ntid.y;
	mov.u32 	%r70, %tid.y;
	mad.lo.s32 	%r1, %r68, %r69, %r70;
	mov.u32 	%r71, %ctaid.x;
	mov.u32 	%r72, %ntid.x;
	mov.u32 	%r73, %tid.x;
	mad.lo.s32 	%r2, %r71, %r72, %r73;
	setp.ge.s32 	%p1, %r1, %r65;
	setp.ge.s32 	%p2, %r2, %r66;
	or.pred  	%p3, %p1, %p2;
	@%p3 bra 	$L__BB0_50;
	setp.lt.s32 	%p4, %r67, 1;
	mov.f32 	%f264, 0f00000000;
	@%p4 bra 	$L__BB0_49;
	setp.ne.s16 	%p5, %rs1, 0;
	mul.lo.s32 	%r3, %r67, %r1;
	mul.lo.s32 	%r4, %r67, %r2;
	@%p5 bra 	$L__BB0_26;
	setp.ne.s16 	%p23, %rs2, 0;
	@%p23 bra 	$L__BB0_15;
	and.b32  	%r5, %r67, 7;
	setp.lt.u32 	%p32, %r67, 8;
	mov.f32 	%f264, 0f00000000;
	mov.b32 	%r110, 0;
	@%p32 bra 	$L__BB0_7;
	and.b32  	%r110, %r67, 2147483640;
	neg.s32 	%r108, %r110;
	shl.b32 	%r8, %r66, 3;
	mul.wide.u32 	%rd113, %r3, 4;
	add.s64 	%rd114, %rd113, %rd2;
	add.s64 	%rd156, %rd114, 16;
	mov.f32 	%f264, 0f00000000;
	mul.wide.s32 	%rd117, %r66, 4;
	mov.u32 	%r107, %r2;
$L__BB0_6:
	.pragma "nounroll";
	ld.global.f32 	%f190, [%rd156+-16];
	mul.wide.s32 	%rd115, %r107, 4;
	add.s64 	%rd116, %rd1, %rd115;
	ld.global.f32 	%f191, [%rd116];
	fma.rn.f32 	%f192, %f190, %f191, %f264;
	ld.global.f32 	%f193, [%rd156+-12];
	add.s64 	%rd118, %rd116, %rd117;
	ld.global.f32 	%f194, [%rd118];
	fma.rn.f32 	%f195, %f193, %f194, %f192;
	ld.global.f32 	%f196, [%rd156+-8];
	add.s64 	%rd119, %rd118, %rd117;
	ld.global.f32 	%f197, [%rd119];
	fma.rn.f32 	%f198, %f196, %f197, %f195;
	ld.global.f32 	%f199, [%rd156+-4];
	add.s64 	%rd120, %rd119, %rd117;
	ld.global.f32 	%f200, [%rd120];
	fma.rn.f32 	%f201, %f199, %f200, %f198;
	ld.global.f32 	%f202, [%rd156];
	add.s64 	%rd121, %rd120, %rd117;
	ld.global.f32 	%f203, [%rd121];
	fma.rn.f32 	%f204, %f202, %f203, %f201;
	ld.global.f32 	%f205, [%rd156+4];
	add.s64 	%rd122, %rd121, %rd117;
	ld.global.f32 	%f206, [%rd122];
	fma.rn.f32 	%f207, %f205, %f206, %f204;
	ld.global.f32 	%f208, [%rd156+8];
	add.s64 	%rd123, %rd122, %rd117;
	ld.global.f32 	%f209, [%rd123];
	fma.rn.f32 	%f210, %f208, %f209, %f207;
	ld.global.f32 	%f211, [%rd156+12];
	add.s64 	%rd124, %rd123, %rd117;
	ld.global.f32 	%f212, [%rd124];
	fma.rn.f32 	%f264, %f211, %f212, %f210;
	add.s32 	%r108, %r108, 8;
	add.s32 	%r107, %r107, %r8;
	add.s64 	%rd156, %rd156, 32;
	setp.ne.s32 	%p33, %r108, 0;
	@%p33 bra 	$L__BB0_6;
$L__BB0_7:
	setp.eq.s32 	%p34, %r5, 0;
	@%p34 bra 	$L__BB0_49;
	and.b32  	%r14, %r67, 3;
	setp.lt.u32 	%p35, %r5, 4;
	@%p35 bra 	$L__BB0_10;
	add.s32 	%r99, %r110, %r3;
	mul.wide.u32 	%rd125, %r99, 4;
	add.s64 	%rd126, %rd2, %rd125;
	ld.global.f32 	%f214, [%rd126];
	mad.lo.s32 	%r100, %r110, %r66, %r2;
	mul.wide.s32 	%rd127, %r100, 4;
	add.s64 	%rd128, %rd1, %rd127;
	ld.global.f32 	%f215, [%rd128];
	fma.rn.f32 	%f216, %f214, %f215, %f264;
	cvt.u64.u32 	%rd129, %r3;
	cvt.u64.u32 	%rd130, %r110;
	add.s64 	%rd131, %rd130, %rd129;
	shl.b64 	%rd132, %rd131, 2;
	add.s64 	%rd133, %rd2, %rd132;
	ld.global.f32 	%f217, [%rd133+4];
	mul.wide.s32 	%rd134, %r66, 4;
	add.s64 	%rd135, %rd128, %rd134;
	ld.global.f32 	%f218, [%rd135];
	fma.rn.f32 	%f219, %f217, %f218, %f216;
	ld.global.f32 	%f220, [%rd133+8];
	add.s64 	%rd136, %rd135, %rd134;
	ld.global.f32 	%f221, [%rd136];
	fma.rn.f32 	%f222, %f220, %f221, %f219;
	ld.global.f32 	%f223, [%rd133+12];
	add.s64 	%rd137, %rd136, %rd134;
	ld.global.f32 	%f224, [%rd137];
	fma.rn.f32 	%f264, %f223, %f224, %f222;
	add.s32 	%r110, %r110, 4;
$L__BB0_10:
	setp.eq.s32 	%p36, %r14, 0;
	@%p36 bra 	$L__BB0_49;
	setp.eq.s32 	%p37, %r14, 1;
	@%p37 bra 	$L__BB0_13;
	add.s32 	%r101, %r110, %r3;
	mul.wide.u32 	%rd138, %r101, 4;
	add.s64 	%rd139, %rd2, %rd138;
	ld.global.f32 	%f226, [%rd139];
	mad.lo.s32 	%r102, %r110, %r66, %r2;
	mul.wide.s32 	%rd140, %r102, 4;
	add.s64 	%rd141, %rd1, %rd140;
	ld.global.f32 	%f227, [%rd141];
	fma.rn.f32 	%f228, %f226, %f227, %f264;
	cvt.u64.u32 	%rd142, %r3;
	cvt.u64.u32 	%rd143, %r110;
	add.s64 	%rd144, %rd143, %rd142;
	shl.b64 	%rd145, %rd144, 2;
	add.s64 	%rd146, %rd2, %rd145;
	ld.global.f32 	%f229, [%rd146+4];
	mul.wide.s32 	%rd147, %r66, 4;
	add.s64 	%rd148, %rd141, %rd147;
	ld.global.f32 	%f230, [%rd148];
	fma.rn.f32 	%f264, %f229, %f230, %f228;
	add.s32 	%r110, %r110, 2;
$L__BB0_13:
	and.b32  	%r103, %r67, 1;
	setp.eq.b32 	%p38, %r103, 1;
	not.pred 	%p39, %p38;
	@%p39 bra 	$L__BB0_49;
	add.s32 	%r104, %r110, %r3;
	mul.wide.u32 	%rd149, %r104, 4;
	add.s64 	%rd150, %rd2, %rd149;
	ld.global.f32 	%f231, [%rd150];
	mad.lo.s32 	%r105, %r110, %r66, %r2;
	mul.wide.s32 	%rd151, %r105, 4;
	add.s64 	%rd152, %rd1, %rd151;
	ld.global.f32 	%f232, [%rd152];
	fma.rn.f32 	%f264, %f231, %f232, %f264;
	bra.uni 	$L__BB0_49;
$L__BB0_15:
	and.b32  	%r19, %r67, 7;
	setp.lt.u32 	%p24, %r67, 8;
	mov.f32 	%f264, 0f00000000;
	mov.b32 	%r115, 0;
	@%p24 bra 	$L__BB0_18;
	and.b32  	%r115, %r67, 2147483640;
	neg.s32 	%r113, %r115;
	mul.wide.u32 	%rd87, %r3, 4;
	add.s64 	%rd88, %rd87, %rd2;
	add.s64 	%rd157, %rd88, 16;
	add.s64 	%rd7, %rd1, 16;
	mov.f32 	%f264, 0f00000000;
	mov.u32 	%r112, %r4;
$L__BB0_17:
	.pragma "nounroll";
	mul.wide.s32 	%rd89, %r112, 4;
	add.s64 	%rd90, %rd7, %rd89;
	ld.global.f32 	%f144, [%rd157+-16];
	ld.global.f32 	%f145, [%rd90+-16];
	fma.rn.f32 	%f146, %f144, %f145, %f264;
	ld.global.f32 	%f147, [%rd157+-12];
	ld.global.f32 	%f148, [%rd90+-12];
	fma.rn.f32 	%f149, %f147, %f148, %f146;
	ld.global.f32 	%f150, [%rd157+-8];
	ld.global.f32 	%f151, [%rd90+-8];
	fma.rn.f32 	%f152, %f150, %f151, %f149;
	ld.global.f32 	%f153, [%rd157+-4];
	ld.global.f32 	%f154, [%rd90+-4];
	fma.rn.f32 	%f155, %f153, %f154, %f152;
	ld.global.f32 	%f156, [%rd157];
	ld.global.f32 	%f157, [%rd90];
	fma.rn.f32 	%f158, %f156, %f157, %f155;
	ld.global.f32 	%f159, [%rd157+4];
	ld.global.f32 	%f160, [%rd90+4];
	fma.rn.f32 	%f161, %f159, %f160, %f158;
	ld.global.f32 	%f162, [%rd157+8];
	ld.global.f32 	%f163, [%rd90+8];
	fma.rn.f32 	%f164, %f162, %f163, %f161;
	ld.global.f32 	%f165, [%rd157+12];
	ld.global.f32 	%f166, [%rd90+12];
	fma.rn.f32 	%f264, %f165, %f166, %f164;
	add.s32 	%r113, %r113, 8;
	add.s64 	%rd157, %rd157, 32;
	add.s32 	%r112, %r112, 8;
	setp.ne.s32 	%p25, %r113, 0;
	@%p25 bra 	$L__BB0_17;
$L__BB0_18:
	setp.eq.s32 	%p26, %r19, 0;
	@%p26 bra 	$L__BB0_49;
	and.b32  	%r27, %r67, 3;
	setp.lt.u32 	%p27, %r19, 4;
	@%p27 bra 	$L__BB0_21;
	add.s32 	%r91, %r115, %r3;
	mul.wide.u32 	%rd91, %r91, 4;
	add.s64 	%rd92, %rd2, %rd91;
	ld.global.f32 	%f168, [%rd92];
	add.s32 	%r92, %r115, %r4;
	mul.wide.s32 	%rd93, %r92, 4;
	add.s64 	%rd94, %rd1, %rd93;
	ld.global.f32 	%f169, [%rd94];
	fma.rn.f32 	%f170, %f168, %f169, %f264;
	cvt.u64.u32 	%rd95, %r3;
	cvt.u64.u32 	%rd96, %r115;
	add.s64 	%rd97, %rd96, %rd95;
	shl.b64 	%rd98, %rd97, 2;
	add.s64 	%rd99, %rd2, %rd98;
	ld.global.f32 	%f171, [%rd99+4];
	ld.global.f32 	%f172, [%rd94+4];
	fma.rn.f32 	%f173, %f171, %f172, %f170;
	ld.global.f32 	%f174, [%rd99+8];
	ld.global.f32 	%f175, [%rd94+8];
	fma.rn.f32 	%f176, %f174, %f175, %f173;
	ld.global.f32 	%f177, [%rd99+12];
	ld.global.f32 	%f178, [%rd94+12];
	fma.rn.f32 	%f264, %f177, %f178, %f176;
	add.s32 	%r115, %r115, 4;
$L__BB0_21:
	setp.eq.s32 	%p28, %r27, 0;
	@%p28 bra 	$L__BB0_49;
	setp.eq.s32 	%p29, %r27, 1;
	@%p29 bra 	$L__BB0_24;
	add.s32 	%r93, %r115, %r3;
	mul.wide.u32 	%rd100, %r93, 4;
	add.s64 	%rd101, %rd2, %rd100;
	ld.global.f32 	%f180, [%rd101];
	add.s32 	%r94, %r115, %r4;
	mul.wide.s32 	%rd102, %r94, 4;
	add.s64 	%rd103, %rd1, %rd102;
	ld.global.f32 	%f181, [%rd103];
	fma.rn.f32 	%f182, %f180, %f181, %f264;
	cvt.u64.u32 	%rd104, %r3;
	cvt.u64.u32 	%rd105, %r115;
	add.s64 	%rd106, %rd105, %rd104;
	shl.b64 	%rd107, %rd106, 2;
	add.s64 	%rd108, %rd2, %rd107;
	ld.global.f32 	%f183, [%rd108+4];
	ld.global.f32 	%f184, [%rd103+4];
	fma.rn.f32 	%f264, %f183, %f184, %f182;
	add.s32 	%r115, %r115, 2;
$L__BB0_24:
	and.b32  	%r95, %r67, 1;
	setp.eq.b32 	%p30, %r95, 1;
	not.pred 	%p31, %p30;
	@%p31 bra 	$L__BB0_49;
	add.s32 	%r96, %r115, %r3;
	mul.wide.u32 	%rd109, %r96, 4;
	add.s64 	%rd110, %rd2, %rd109;
	ld.global.f32 	%f185, [%rd110];
	add.s32 	%r97, %r115, %r4;
	mul.wide.s32 	%rd111, %r97, 4;
	add.s64 	%rd112, %rd1, %rd111;
	ld.global.f32 	%f186, [%rd112];
	fma.rn.f32 	%f264, %f185, %f186, %f264;
	bra.uni 	$L__BB0_49;
$L__BB0_26:
	setp.ne.s16 	%p6, %rs2, 0;
	@%p6 bra 	$L__BB0_38;
	and.b32  	%r32, %r67, 7;
	setp.lt.u32 	%p15, %r67, 8;
	mov.f32 	%f264, 0f00000000;
	mov.b32 	%r121, 0;
	@%p15 bra 	$L__BB0_30;
	and.b32  	%r121, %r67, 2147483640;
	neg.s32 	%r119, %r121;
	shl.b32 	%r35, %r66, 3;
	shl.b32 	%r36, %r65, 3;
	mov.f32 	%f264, 0f00000000;
	mul.wide.s32 	%rd47, %r65, 4;
	mul.wide.s32 	%rd49, %r66, 4;
	mov.u32 	%r117, %r1;
	mov.u32 	%r118, %r2;
$L__BB0_29:
	.pragma "nounroll";
	mul.wide.s32 	%rd43, %r117, 4;
	add.s64 	%rd44, %rd2, %rd43;
	ld.global.f32 	%f98, [%rd44];
	mul.wide.s32 	%rd45, %r118, 4;
	add.s64 	%rd46, %rd1, %rd45;
	ld.global.f32 	%f99, [%rd46];
	fma.rn.f32 	%f100, %f98, %f99, %f264;
	add.s64 	%rd48, %rd44, %rd47;
	ld.global.f32 	%f101, [%rd48];
	add.s64 	%rd50, %rd46, %rd49;
	ld.global.f32 	%f102, [%rd50];
	fma.rn.f32 	%f103, %f101, %f102, %f100;
	add.s64 	%rd51, %rd48, %rd47;
	ld.global.f32 	%f104, [%rd51];
	add.s64 	%rd52, %rd50, %rd49;
	ld.global.f32 	%f105, [%rd52];
	fma.rn.f32 	%f106, %f104, %f105, %f103;
	add.s64 	%rd53, %rd51, %rd47;
	ld.global.f32 	%f107, [%rd53];
	add.s64 	%rd54, %rd52, %rd49;
	ld.global.f32 	%f108, [%rd54];
	fma.rn.f32 	%f109, %f107, %f108, %f106;
	add.s64 	%rd55, %rd53, %rd47;
	ld.global.f32 	%f110, [%rd55];
	add.s64 	%rd56, %rd54, %rd49;
	ld.global.f32 	%f111, [%rd56];
	fma.rn.f32 	%f112, %f110, %f111, %f109;
	add.s64 	%rd57, %rd55, %rd47;
	ld.global.f32 	%f113, [%rd57];
	add.s64 	%rd58, %rd56, %rd49;
	ld.global.f32 	%f114, [%rd58];
	fma.rn.f32 	%f115, %f113, %f114, %f112;
	add.s64 	%rd59, %rd57, %rd47;
	ld.global.f32 	%f116, [%rd59];
	add.s64 	%rd60, %rd58, %rd49;
	ld.global.f32 	%f117, [%rd60];
	fma.rn.f32 	%f118, %f116, %f117, %f115;
	add.s64 	%rd61, %rd59, %rd47;
	ld.global.f32 	%f119, [%rd61];
	add.s64 	%rd62, %rd60, %rd49;
	ld.global.f32 	%f120, [%rd62];
	fma.rn.f32 	%f264, %f119, %f120, %f118;
	add.s32 	%r119, %r119, 8;
	add.s32 	%r118, %r118, %r35;
	add.s32 	%r117, %r117, %r36;
	setp.ne.s32 	%p16, %r119, 0;
	@%p16 bra 	$L__BB0_29;
$L__BB0_30:
	setp.eq.s32 	%p17, %r32, 0;
	@%p17 bra 	$L__BB0_49;
	and.b32  	%r44, %r67, 3;
	setp.lt.u32 	%p18, %r32, 4;
	@%p18 bra 	$L__BB0_33;
	mad.lo.s32 	%r83, %r121, %r65, %r1;
	mul.wide.s32 	%rd63, %r83, 4;
	add.s64 	%rd64, %rd2, %rd63;
	ld.global.f32 	%f122, [%rd64];
	mad.lo.s32 	%r84, %r121, %r66, %r2;
	mul.wide.s32 	%rd65, %r84, 4;
	add.s64 	%rd66, %rd1, %rd65;
	ld.global.f32 	%f123, [%rd66];
	fma.rn.f32 	%f124, %f122, %f123, %f264;
	mul.wide.s32 	%rd67, %r65, 4;
	add.s64 	%rd68, %rd64, %rd67;
	ld.global.f32 	%f125, [%rd68];
	mul.wide.s32 	%rd69, %r66, 4;
	add.s64 	%rd70, %rd66, %rd69;
	ld.global.f32 	%f126, [%rd70];
	fma.rn.f32 	%f127, %f125, %f126, %f124;
	add.s64 	%rd71, %rd68, %rd67;
	ld.global.f32 	%f128, [%rd71];
	add.s64 	%rd72, %rd70, %rd69;
	ld.global.f32 	%f129, [%rd72];
	fma.rn.f32 	%f130, %f128, %f129, %f127;
	add.s64 	%rd73, %rd71, %rd67;
	ld.global.f32 	%f131, [%rd73];
	add.s64 	%rd74, %rd72, %rd69;
	ld.global.f32 	%f132, [%rd74];
	fma.rn.f32 	%f264, %f131, %f132, %f130;
	add.s32 	%r121, %r121, 4;
$L__BB0_33:
	setp.eq.s32 	%p19, %r44, 0;
	@%p19 bra 	$L__BB0_49;
	setp.eq.s32 	%p20, %r44, 1;
	@%p20 bra 	$L__BB0_36;
	mad.lo.s32 	%r85, %r121, %r65, %r1;
	mul.wide.s32 	%rd75, %r85, 4;
	add.s64 	%rd76, %rd2, %rd75;
	ld.global.f32 	%f134, [%rd76];
	mad.lo.s32 	%r86, %r121, %r66, %r2;
	mul.wide.s32 	%rd77, %r86, 4;
	add.s64 	%rd78, %rd1, %rd77;
	ld.global.f32 	%f135, [%rd78];
	fma.rn.f32 	%f136, %f134, %f135, %f264;
	mul.wide.s32 	%rd79, %r65, 4;
	add.s64 	%rd80, %rd76, %rd79;
	ld.global.f32 	%f137, [%rd80];
	mul.wide.s32 	%rd81, %r66, 4;
	add.s64 	%rd82, %rd78, %rd81;
	ld.global.f32 	%f138, [%rd82];
	fma.rn.f32 	%f264, %f137, %f138, %f136;
	add.s32 	%r121, %r121, 2;
$L__BB0_36:
	and.b32  	%r87, %r67, 1;
	setp.eq.b32 	%p21, %r87, 1;
	not.pred 	%p22, %p21;
	@%p22 bra 	$L__BB0_49;
	mad.lo.s32 	%r88, %r121, %r65, %r1;
	mul.wide.s32 	%rd83, %r88, 4;
	add.s64 	%rd84, %rd2, %rd83;
	ld.global.f32 	%f139, [%rd84];
	mad.lo.s32 	%r89, %r121, %r66, %r2;
	mul.wide.s32 	%rd85, %r89, 4;
	add.s64 	%rd86, %rd1, %rd85;
	ld.global.f32 	%f140, [%rd86];
	fma.rn.f32 	%f264, %f139, %f140, %f264;
	bra.uni 	$L__BB0_49;
$L__BB0_38:
	and.b32  	%r49, %r67, 7;
	setp.lt.u32 	%p7, %r67, 8;
	mov.f32 	%f264, 0f00000000;
	mov.b32 	%r127, 0;
	@%p7 bra 	$L__BB0_41;
	and.b32  	%r127, %r67, 2147483640;
	neg.s32 	%r125, %r127;
	shl.b32 	%r52, %r65, 3;
	mov.f32 	%f264, 0f00000000;
	mul.wide.s32 	%rd17, %r65, 4;
	mov.u32 	%r123, %r4;
	mov.u32 	%r124, %r1;
$L__BB0_40:
	.pragma "nounroll";
	mul.wide.s32 	%rd13, %r123, 4;
	add.s64 	%rd14, %rd1, %rd13;
	mul.wide.s32 	%rd15, %r124, 4;
	add.s64 	%rd16, %rd2, %rd15;
	ld.global.f32 	%f52, [%rd16];
	ld.global.f32 	%f53, [%rd14];
	fma.rn.f32 	%f54, %f52, %f53, %f264;
	add.s64 	%rd18, %rd16, %rd17;
	ld.global.f32 	%f55, [%rd18];
	ld.global.f32 	%f56, [%rd14+4];
	fma.rn.f32 	%f57, %f55, %f56, %f54;
	add.s64 	%rd19, %rd18, %rd17;
	ld.global.f32 	%f58, [%rd19];
	ld.global.f32 	%f59, [%rd14+8];
	fma.rn.f32 	%f60, %f58, %f59, %f57;
	add.s64 	%rd20, %rd19, %rd17;
	ld.global.f32 	%f61, [%rd20];
	ld.global.f32 	%f62, [%rd14+12];
	fma.rn.f32 	%f63, %f61, %f62, %f60;
	add.s64 	%rd21, %rd20, %rd17;
	ld.global.f32 	%f64, [%rd21];
	ld.global.f32 	%f65, [%rd14+16];
	fma.rn.f32 	%f66, %f64, %f65, %f63;
	add.s64 	%rd22, %rd21, %rd17;
	ld.global.f32 	%f67, [%rd22];
	ld.global.f32 	%f68, [%rd14+20];
	fma.rn.f32 	%f69, %f67, %f68, %f66;
	add.s64 	%rd23, %rd22, %rd17;
	ld.global.f32 	%f70, [%rd23];
	ld.global.f32 	%f71, [%rd14+24];
	fma.rn.f32 	%f72, %f70, %f71, %f69;
	add.s64 	%rd24, %rd23, %rd17;
	ld.global.f32 	%f73, [%rd24];
	ld.global.f32 	%f74, [%rd14+28];
	fma.rn.f32 	%f264, %f73, %f74, %f72;
	add.s32 	%r125, %r125, 8;
	add.s32 	%r124, %r124, %r52;
	add.s32 	%r123, %r123, 8;
	setp.ne.s32 	%p8, %r125, 0;
	@%p8 bra 	$L__BB0_40;
$L__BB0_41:
	setp.eq.s32 	%p9, %r49, 0;
	@%p9 bra 	$L__BB0_49;
	and.b32  	%r60, %r67, 3;
	setp.lt.u32 	%p10, %r49, 4;
	@%p10 bra 	$L__BB0_44;
	mad.lo.s32 	%r75, %r127, %r65, %r1;
	mul.wide.s32 	%rd25, %r75, 4;
	add.s64 	%rd26, %rd2, %rd25;
	ld.global.f32 	%f76, [%rd26];
	add.s32 	%r76, %r127, %r4;
	mul.wide.s32 	%rd27, %r76, 4;
	add.s64 	%rd28, %rd1, %rd27;
	ld.global.f32 	%f77, [%rd28];
	fma.rn.f32 	%f78, %f76, %f77, %f264;
	mul.wide.s32 	%rd29, %r65, 4;
	add.s64 	%rd30, %rd26, %rd29;
	ld.global.f32 	%f79, [%rd30];
	ld.global.f32 	%f80, [%rd28+4];
	fma.rn.f32 	%f81, %f79, %f80, %f78;
	add.s64 	%rd31, %rd30, %rd29;
	ld.global.f32 	%f82, [%rd31];
	ld.global.f32 	%f83, [%rd28+8];
	fma.rn.f32 	%f84, %f82, %f83, %f81;
	add.s64 	%rd32, %rd31, %rd29;
	ld.global.f32 	%f85, [%rd32];
	ld.global.f32 	%f86, [%rd28+12];
	fma.rn.f32 	%f264, %f85, %f86, %f84;
	add.s32 	%r127, %r127, 4;
$L__BB0_44:
	setp.eq.s32 	%p11, %r60, 0;
	@%p11 bra 	$L__BB0_49;
	setp.eq.s32 	%p12, %r60, 1;
	@%p12 bra 	$L__BB0_47;
	mad.lo.s32 	%r77, %r127, %r65, %r1;
	mul.wide.s32 	%rd33, %r77, 4;
	add.s64 	%rd34, %rd2, %rd33;
	ld.global.f32 	%f88, [%rd34];
	add.s32 	%r78, %r127, %r4;
	mul.wide.s32 	%rd35, %r78, 4;
	add.s64 	%rd36, %rd1, %rd35;
	ld.global.f32 	%f89, [%rd36];
	fma.rn.f32 	%f90, %f88, %f89, %f264;
	mul.wide.s32 	%rd37, %r65, 4;
	add.s64 	%rd38, %rd34, %rd37;
	ld.global.f32 	%f91, [%rd38];
	ld.global.f32 	%f92, [%rd36+4];
	fma.rn.f32 	%f264, %f91, %f92, %f90;
	add.s32 	%r127, %r127, 2;
$L__BB0_47:
	and.b32  	%r79, %r67, 1;
	setp.eq.b32 	%p13, %r79, 1;
	not.pred 	%p14, %p13;
	@%p14 bra 	$L__BB0_49;
	mad.lo.s32 	%r80, %r127, %r65, %r1;
	mul.wide.s32 	%rd39, %r80, 4;
	add.s64 	%rd40, %rd2, %rd39;
	ld.global.f32 	%f93, [%rd40];
	add.s32 	%r81, %r127, %r4;
	mul.wide.s32 	%rd41, %r81, 4;
	add.s64 	%rd42, %rd1, %rd41;
	ld.global.f32 	%f94, [%rd42];
	fma.rn.f32 	%f264, %f93, %f94, %f264;
$L__BB0_49:
	mad.lo.s32 	%r106, %r66, %r1, %r2;
	cvta.to.global.u64 	%rd153, %rd10;
	mul.wide.s32 	%rd154, %r106, 4;
	add.s64 	%rd155, %rd153, %rd154;
	ld.global.f32 	%f233, [%rd155];
	mul.f32 	%f234, %f47, %f233;
	fma.rn.f32 	%f235, %f46, %f264, %f234;
	st.global.f32 	[%rd155], %f235;
$L__BB0_50:
	ret;

}


// ===== COMPILED SASS (sm_100) =====

	.target	sm_100

	.elftype	@"ET_EXEC"


//--------------------- .note.nv.tkinfo           --------------------------
	.section	.note.nv.tkinfo,"",@"SHT_NOTE"
	.sectionflags	@"SHF_NOTE_NV_TKINFO"
	.tkinfo
        /*0018*/ 	.word	0x00000002
        /*0030*/ 	.string	""
        /*0030*/ 	.string	"ptxas"
        /*0030*/ 	.string	"Cuda compilation tools, release 13.0, V13.0.88"
        /*0030*/ 	.string	"Build cuda_13.0.r13.0/compiler.36424714_0"
        /*0030*/ 	.string	"-arch sm_100 -m 64 "



//--------------------- .note.nv.cuinfo           --------------------------
	.section	.note.nv.cuinfo,"",@"SHT_NOTE"
	.sectionflags	@"SHF_NOTE_NV_CUINFO"
        /*0018*/ 	.short	0x0002
        /*001a*/ 	.short	0x0064
        /*001c*/ 	.short	0x0082
	.zero		2


//--------------------- .nv.info                  --------------------------
	.section	.nv.info,"",@"SHT_CUDA_INFO"
	.align	4


	//----- nvinfo : EIATTR_REGCOUNT
	.align		4
        /*0000*/ 	.byte	0x04, 0x2f
        /*0002*/ 	.short	(.L_1 - .L_0)
	.align		4
.L_0:
        /*0004*/ 	.word	index@(_Z11gemm_kerneliiifPKfbS0_bfPf)
        /*0008*/ 	.word	0x00000020


	//----- nvinfo : EIATTR_FRAME_SIZE
	.align		4
.L_1:
        /*000c*/ 	.byte	0x04, 0x11
        /*000e*/ 	.short	(.L_3 - .L_2)
	.align		4
.L_2:
        /*0010*/ 	.word	index@(_Z11gemm_kerneliiifPKfbS0_bfPf)
        /*0014*/ 	.word	0x00000000


	//----- nvinfo : EIATTR_MIN_STACK_SIZE
	.align		4
.L_3:
        /*0018*/ 	.byte	0x04, 0x12
        /*001a*/ 	.short	(.L_5 - .L_4)
	.align		4
.L_4:
        /*001c*/ 	.word	index@(_Z11gemm_kerneliiifPKfbS0_bfPf)
        /*0020*/ 	.word	0x00000000
.L_5:


//--------------------- .nv.compat                --------------------------
	.section	.nv.compat,"",@"SHT_CUDA_COMPAT_INFO"
	.align	4
        /*0000*/ 	.byte	0x02, 0x09, 0x00, 0x00, 0x02, 0x02, 0x01, 0x00, 0x02, 0x05, 0x05, 0x00, 0x03, 0x07, 0x01, 0x01
        /*0010*/ 	.byte	0x02, 0x03, 0x00, 0x00, 0x02, 0x06, 0x01, 0x00, 0x04, 0x0b, 0x08, 0x00, 0x09, 0x00, 0x00, 0x00
        /*0020*/ 	.byte	0x00, 0x00, 0x00, 0x00


//--------------------- .nv.info._Z11gemm_kerneliiifPKfbS0_bfPf --------------------------
	.section	.nv.info._Z11gemm_kerneliiifPKfbS0_bfPf,"",@"SHT_CUDA_INFO"
	.sectionflags	@""
	.align	4


	//----- nvinfo : EIATTR_CUDA_API_VERSION
	.align		4
        /*0000*/ 	.byte	0x04, 0x37
        /*0002*/ 	.short	(.L_7 - .L_6)
.L_6:
        /*0004*/ 	.word	0x00000082


	//----- nvinfo : EIATTR_KPARAM_INFO
	.align		4
.L_7:
        /*0008*/ 	.byte	0x04, 0x17
        /*000a*/ 	.short	(.L_9 - .L_8)
.L_8:
        /*000c*/ 	.word	0x00000000
        /*0010*/ 	.short	0x0009
        /*0012*/ 	.short	0x0030
        /*0014*/ 	.byte	0x00, 0xf5, 0x21, 0x00


	//----- nvinfo : EIATTR_KPARAM_INFO
	.align		4
.L_9:
        /*0018*/ 	.byte	0x04, 0x17
        /*001a*/ 	.short	(.L_11 - .L_10)
.L_10:
        /*001c*/ 	.word	0x00000000
        /*0020*/ 	.short	0x0008
        /*0022*/ 	.short	0x002c
        /*0024*/ 	.byte	0x00, 0xf0, 0x11, 0x00


	//----- nvinfo : EIATTR_KPARAM_INFO
	.align		4
.L_11:
        /*0028*/ 	.byte	0x04, 0x17
        /*002a*/ 	.short	(.L_13 - .L_12)
.L_12:
        /*002c*/ 	.word	0x00000000
        /*0030*/ 	.short	0x0007
        /*0032*/ 	.short	0x0028
        /*0034*/ 	.byte	0x00, 0xf0, 0x05, 0x00


	//----- nvinfo : EIATTR_KPARAM_INFO
	.align		4
.L_13:
        /*0038*/ 	.byte	0x04, 0x17
        /*003a*/ 	.short	(.L_15 - .L_14)
.L_14:
        /*003c*/ 	.word	0x00000000
        /*0040*/ 	.short	0x0006
        /*0042*/ 	.short	0x0020
        /*0044*/ 	.byte	0x00, 0xf5, 0x21, 0x00


	//----- nvinfo : EIATTR_KPARAM_INFO
	.align		4
.L_15:
        /*0048*/ 	.byte	0x04, 0x17
        /*004a*/ 	.short	(.L_17 - .L_16)
.L_16:
        /*004c*/ 	.word	0x00000000
        /*0050*/ 	.short	0x0005
        /*0052*/ 	.short	0x0018
        /*0054*/ 	.byte	0x00, 0xf0, 0x05, 0x00


	//----- nvinfo : EIATTR_KPARAM_INFO
	.align		4
.L_17:
        /*0058*/ 	.byte	0x04, 0x17
        /*005a*/ 	.short	(.L_19 - .L_18)
.L_18:
        /*005c*/ 	.word	0x00000000
        /*0060*/ 	.short	0x0004
        /*0062*/ 	.short	0x0010
        /*0064*/ 	.byte	0x00, 0xf5, 0x21, 0x00


	//----- nvinfo : EIATTR_KPARAM_INFO
	.align		4
.L_19:
        /*0068*/ 	.byte	0x04, 0x17
        /*006a*/ 	.short	(.L_21 - .L_20)
.L_20:
        /*006c*/ 	.word	0x00000000
        /*0070*/ 	.short	0x0003
        /*0072*/ 	.short	0x000c
        /*0074*/ 	.byte	0x00, 0xf0, 0x11, 0x00


	//----- nvinfo : EIATTR_KPARAM_INFO
	.align		4
.L_21:
        /*0078*/ 	.byte	0x04, 0x17
        /*007a*/ 	.short	(.L_23 - .L_22)
.L_22:
        /*007c*/ 	.word	0x00000000
        /*0080*/ 	.short	0x0002
        /*0082*/ 	.short	0x0008
        /*0084*/ 	.byte	0x00, 0xf0, 0x11, 0x00


	//----- nvinfo : EIATTR_KPARAM_INFO
	.align		4
.L_23:
        /*0088*/ 	.byte	0x04, 0x17
        /*008a*/ 	.short	(.L_25 - .L_24)
.L_24:
        /*008c*/ 	.word	0x00000000
        /*0090*/ 	.short	0x0001
        /*0092*/ 	.short	0x0004
        /*0094*/ 	.byte	0x00, 0xf0, 0x11, 0x00


	//----- nvinfo : EIATTR_KPARAM_INFO
	.align		4
.L_25:
        /*0098*/ 	.byte	0x04, 0x17
        /*009a*/ 	.short	(.L_27 - .L_26)
.L_26:
        /*009c*/ 	.word	0x00000000
        /*00a0*/ 	.short	0x0000
        /*00a2*/ 	.short	0x0000
        /*00a4*/ 	.byte	0x00, 0xf0, 0x11, 0x00


	//----- nvinfo : EIATTR_SPARSE_MMA_MASK
	.align		4
.L_27:
        /*00a8*/ 	.byte	0x03, 0x50
        /*00aa*/ 	.short	0x0000


	//----- nvinfo : EIATTR_MAXREG_COUNT
	.align		4
        /*00ac*/ 	.byte	0x03, 0x1b
        /*00ae*/ 	.short	0x00ff


	//----- nvinfo : EIATTR_MERCURY_ISA_VERSION
	.align		4
        /*00b0*/ 	.byte	0x03, 0x5f
        /*00b2*/ 	.short	0x0101


	//----- nvinfo : EIATTR_VRC_CTA_INIT_COUNT
	.align		4
        /*00b4*/ 	.byte	0x02, 0x4a
	.zero		1
	.zero		1


	//----- nvinfo : EIATTR_EXIT_INSTR_OFFSETS
	.align		4
        /*00b8*/ 	.byte	0x04, 0x1c
        /*00ba*/ 	.short	(.L_29 - .L_28)


	//   ....[0]....
.L_28:
        /*00bc*/ 	.word	0x000000c0


	//   ....[1]....
        /*00c0*/ 	.word	0x00001f60


	//----- nvinfo : EIATTR_CBANK_PARAM_SIZE
	.align		4
.L_29:
        /*00c4*/ 	.byte	0x03, 0x19
        /*00c6*/ 	.short	0x0038


	//----- nvinfo : EIATTR_PARAM_CBANK
	.align		4
        /*00c8*/ 	.byte	0x04, 0x0a
        /*00ca*/ 	.short	(.L_31 - .L_30)
	.align		4
.L_30:
        /*00cc*/ 	.word	index@(.nv.constant0._Z11gemm_kerneliiifPKfbS0_bfPf)
        /*00d0*/ 	.short	0x0380
        /*00d2*/ 	.short	0x0038


	//----- nvinfo : EIATTR_SW_WAR
	.align		4
.L_31:
        /*00d4*/ 	.byte	0x04, 0x36
        /*00d6*/ 	.short	(.L_33 - .L_32)
.L_32:
        /*00d8*/ 	.word	0x00000008
.L_33:


//--------------------- .nv.callgraph             --------------------------
	.section	.nv.callgraph,"",@"SHT_CUDA_CALLGRAPH"
	.align	4
	.sectionentsize	8
	.align		4
        /*0000*/ 	.word	0x00000000
	.align		4
        /*0004*/ 	.word	0xffffffff
	.align		4
        /*0008*/ 	.word	0x00000000
	.align		4
        /*000c*/ 	.word	0xfffffffe
	.align		4
        /*0010*/ 	.word	0x00000000
	.align		4
        /*0014*/ 	.word	0xfffffffd
	.align		4
        /*0018*/ 	.word	0x00000000
	.align		4
        /*001c*/ 	.word	0xfffffffc


//--------------------- .text._Z11gemm_kerneliiifPKfbS0_bfPf --------------------------
	.section	.text._Z11gemm_kerneliiifPKfbS0_bfPf,"ax",@progbits
	.align	128
        .global         _Z11gemm_kerneliiifPKfbS0_bfPf
        .type           _Z11gemm_kerneliiifPKfbS0_bfPf,@function
        .size           _Z11gemm_kerneliiifPKfbS0_bfPf,(.L_x_20 - _Z11gemm_kerneliiifPKfbS0_bfPf)
        .other          _Z11gemm_kerneliiifPKfbS0_bfPf,@"STO_CUDA_ENTRY STV_DEFAULT"
_Z11gemm_kerneliiifPKfbS0_bfPf:
.text._Z11gemm_kerneliiifPKfbS0_bfPf:
[----:B------:R-:W-:Y:S01]  /*0000*/  LDC R1, c[0x0][0x37c] ;  /* 0x0000df00ff017b82 */ /* 0x000fe20000000800 */
[----:B------:R-:W0:Y:S07]  /*0010*/  S2R R5, SR_TID.X ;  /* 0x0000000000057919 */ /* 0x000e2e0000002100 */
[----:B------:R-:W1:Y:S01]  /*0020*/  LDC R3, c[0x0][0x364] ;  /* 0x0000d900ff037b82 */ /* 0x000e620000000800 */
[----:B------:R-:W1:Y:S07]  /*0030*/  S2R R2, SR_TID.Y ;  /* 0x0000000000027919 */ /* 0x000e6e0000002200 */
[----:B------:R-:W0:Y:S08]  /*0040*/  S2UR UR5, SR_CTAID.X ;  /* 0x00000000000579c3 */ /* 0x000e300000002500 */
[----:B------:R-:W0:Y:S08]  /*0050*/  LDC R0, c[0x0][0x360] ;  /* 0x0000d800ff007b82 */ /* 0x000e300000000800 */
[----:B------:R-:W1:Y:S08]  /*0060*/  S2UR UR4, SR_CTAID.Y ;  /* 0x00000000000479c3 */ /* 0x000e700000002600 */
[----:B------:R-:W2:Y:S01]  /*0070*/  LDC.64 R12, c[0x0][0x380] ;  /* 0x0000e000ff0c7b82 */ /* 0x000ea20000000a00 */
[----:B0-----:R-:W-:-:S02]  /*0080*/  IMAD R0, R0, UR5, R5 ;  /* 0x0000000500007c24 */ /* 0x001fc4000f8e0205 */
[----:B-1----:R-:W-:-:S03]  /*0090*/  IMAD R3, R3, UR4, R2 ;  /* 0x0000000403037c24 */ /* 0x002fc6000f8e0202 */
[----:B--2---:R-:W-:-:S04]  /*00a0*/  ISETP.GE.AND P0, PT, R0, R13, PT ;  /* 0x0000000d0000720c */ /* 0x004fc80003f06270 */
[----:B------:R-:W-:-:S13]  /*00b0*/  ISETP.GE.OR P0, PT, R3, R12, P0 ;  /* 0x0000000c0300720c */ /* 0x000fda0000706670 */
[----:B------:R-:W-:Y:S05]  /*00c0*/  @P0 EXIT ;  /* 0x000000000000094d */ /* 0x000fea0003800000 */
[----:B------:R-:W0:Y:S01]  /*00d0*/  LDC R2, c[0x0][0x388] ;  /* 0x0000e200ff027b82 */ /* 0x000e220000000800 */
[----:B------:R-:W1:Y:S01]  /*00e0*/  LDCU.64 UR6, c[0x0][0x358] ;  /* 0x00006b00ff0677ac */ /* 0x000e620008000a00 */
[----:B------:R-:W-:Y:S01]  /*00f0*/  HFMA2 R29, -RZ, RZ, 0, 0 ;  /* 0x00000000ff1d7431 */ /* 0x000fe200000001ff */
[----:B0-----:R-:W-:-:S13]  /*0100*/  ISETP.GE.AND P0, PT, R2, 0x1, PT ;  /* 0x000000010200780c */ /* 0x001fda0003f06270 */
[----:B-1----:R-:W-:Y:S05]  /*0110*/  @!P0 BRA `(.L_x_0) ;  /* 0x0000001c006c8947 */ /* 0x002fea0003800000 */
[----:B------:R-:W0:Y:S01]  /*0120*/  LDCU.U8 UR4, c[0x0][0x398] ;  /* 0x00007300ff0477ac */ /* 0x000e220008000000 */
[----:B------:R-:W-:Y:S01]  /*0130*/  IMAD R18, R0, R2, RZ ;  /* 0x0000000200127224 */ /* 0x000fe200078e02ff */
[----:B0-----:R-:W-:-:S04]  /*0140*/  UPRMT UR4, UR4, 0x8880, URZ ;  /* 0x0000888004047896 */ /* 0x001fc800080000ff */
[----:B------:R-:W-:-:S09]  /*0150*/  UISETP.NE.AND UP0, UPT, UR4, URZ, UPT ;  /* 0x000000ff0400728c */ /* 0x000fd2000bf05270 */
[----:B------:R-:W-:Y:S05]  /*0160*/  BRA.U UP0, `(.L_x_1) ;  /* 0x0000000d00c87547 */ /* 0x000fea000b800000 */
[----:B------:R-:W0:Y:S01]  /*0170*/  LDCU.U8 UR4, c[0x0][0x3a8] ;  /* 0x00007500ff0477ac */ /* 0x000e220008000000 */
[----:B------:R-:W-:Y:S01]  /*0180*/  IMAD R20, R3, R2, RZ ;  /* 0x0000000203147224 */ /* 0x000fe200078e02ff */
[----:B0-----:R-:W-:-:S04]  /*0190*/  UPRMT UR4, UR4, 0x8880, URZ ;  /* 0x0000888004047896 */ /* 0x001fc800080000ff */
[----:B------:R-:W-:-:S09]  /*01a0*/  UISETP.NE.AND UP0, UPT, UR4, URZ, UPT ;  /* 0x000000ff0400728c */ /* 0x000fd2000bf05270 */
[----:B------:R-:W-:Y:S05]  /*01b0*/  BRA.U UP0, `(.L_x_2) ;  /* 0x0000000500e87547 */ /* 0x000fea000b800000 */
[C---:B------:R-:W-:Y:S01]  /*01c0*/  ISETP.GE.U32.AND P1, PT, R2.reuse, 0x8, PT ;  /* 0x000000080200780c */ /* 0x040fe20003f26070 */
[----:B------:R-:W-:Y:S01]  /*01d0*/  HFMA2 R21, -RZ, RZ, 0, 0 ;  /* 0x00000000ff157431 */ /* 0x000fe200000001ff */
[----:B------:R-:W-:Y:S02]  /*01e0*/  LOP3.LUT R26, R2, 0x7, RZ, 0xc0, !PT ;  /* 0x00000007021a7812 */ /* 0x000fe400078ec0ff */
[----:B------:R-:W-:Y:S02]  /*01f0*/  MOV R29, RZ ;  /* 0x000000ff001d7202 */ /* 0x000fe40000000f00 */
[----:B------:R-:W-:-:S07]  /*0200*/  ISETP.NE.AND P0, PT, R26, RZ, PT ;  /* 0x000000ff1a00720c */ /* 0x000fce0003f05270 */
[----:B------:R-:W-:Y:S06]  /*0210*/  @!P1 BRA `(.L_x_3) ;  /* 0x0000000000c49947 */ /* 0x000fec0003800000 */
[----:B------:R-:W0:Y:S01]  /*0220*/  LDC.64 R4, c[0x0][0x390] ;  /* 0x0000e400ff047b82 */ /* 0x000e220000000a00 */
[----:B------:R-:W-:Y:S02]  /*0230*/  LOP3.LUT R21, R2, 0x7ffffff8, RZ, 0xc0, !PT ;  /* 0x7ffffff802157812 */ /* 0x000fe400078ec0ff */
[----:B------:R-:W-:Y:S02]  /*0240*/  MOV R29, RZ ;  /* 0x000000ff001d7202 */ /* 0x000fe40000000f00 */
[----:B------:R-:W-:Y:S02]  /*0250*/  MOV R12, R0 ;  /* 0x00000000000c7202 */ /* 0x000fe40000000f00 */
[----:B------:R-:W-:Y:S01]  /*0260*/  IADD3 R22, PT, PT, -R21, RZ, RZ ;  /* 0x000000ff15167210 */ /* 0x000fe20007ffe1ff */
[----:B0-----:R-:W-:-:S03]  /*0270*/  IMAD.WIDE.U32 R4, R20, 0x4, R4 ;  /* 0x0000000414047825 */ /* 0x001fc600078e0004 */
[----:B------:R-:W-:-:S04]  /*0280*/  IADD3 R6, P1, PT, R4, 0x10, RZ ;  /* 0x0000001004067810 */ /* 0x000fc80007f3e0ff */
[----:B------:R-:W-:-:S09]  /*0290*/  IADD3.X R7, PT, PT, RZ, R5, RZ, P1, !PT ;  /* 0x00000005ff077210 */ /* 0x000fd20000ffe4ff */
.L_x_4:
[----:B------:R-:W0:Y:S01]  /*02a0*/  LDC.64 R18, c[0x0][0x3a0] ;  /* 0x0000e800ff127b82 */ /* 0x000e220000000a00 */
[----:B------:R-:W-:Y:S02]  /*02b0*/  MOV R4, R6 ;  /* 0x0000000600047202 */ /* 0x000fe40000000f00 */
[----:B------:R-:W-:-:S05]  /*02c0*/  MOV R5, R7 ;  /* 0x0000000700057202 */ /* 0x000fca0000000f00 */
[----:B------:R-:W2:Y:S04]  /*02d0*/  LDG.E R24, desc[UR6][R4.64+-0x10] ;  /* 0xfffff00604187981 */ /* 0x000ea8000c1e1900 */
[----:B------:R-:W3:Y:S04]  /*02e0*/  LDG.E R23, desc[UR6][R4.64+-0xc] ;  /* 0xfffff40604177981 */ /* 0x000ee8000c1e1900 */
[----:B------:R-:W4:Y:S04]  /*02f0*/  LDG.E R27, desc[UR6][R4.64+-0x8] ;  /* 0xfffff806041b7981 */ /* 0x000f28000c1e1900 */
[----:B------:R-:W5:Y:S01]  /*0300*/  LDG.E R28, desc[UR6][R4.64+-0x4] ;  /* 0xfffffc06041c7981 */ /* 0x000f62000c1e1900 */
[----:B0-----:R-:W-:-:S05]  /*0310*/  IMAD.WIDE R18, R12, 0x4, R18 ;  /* 0x000000040c127825 */ /* 0x001fca00078e0212 */
[----:B------:R0:W2:Y:S01]  /*0320*/  LDG.E R25, desc[UR6][R18.64] ;  /* 0x0000000612197981 */ /* 0x0000a2000c1e1900 */
[----:B------:R-:W-:-:S04]  /*0330*/  IMAD.WIDE R16, R13, 0x4, R18 ;  /* 0x000000040d107825 */ /* 0x000fc800078e0212 */
[C---:B------:R-:W-:Y:S02]  /*0340*/  IMAD.WIDE R6, R13.reuse, 0x4, R16 ;  /* 0x000000040d067825 */ /* 0x040fe400078e0210 */
[----:B------:R-:W3:Y:S02]  /*0350*/  LDG.E R16, desc[UR6][R16.64] ;  /* 0x0000000610107981 */ /* 0x000ee4000c1e1900 */
[C---:B------:R-:W-:Y:S02]  /*0360*/  IMAD.WIDE R8, R13.reuse, 0x4, R6 ;  /* 0x000000040d087825 */ /* 0x040fe400078e0206 */
[----:B------:R-:W4:Y:S02]  /*0370*/  LDG.E R6, desc[UR6][R6.64] ;  /* 0x0000000606067981 */ /* 0x000f24000c1e1900 */
[C---:B------:R-:W-:Y:S02]  /*0380*/  IMAD.WIDE R10, R13.reuse, 0x4, R8 ;  /* 0x000000040d0a7825 */ /* 0x040fe400078e0208 */
[----:B------:R-:W5:Y:S02]  /*0390*/  LDG.E R8, desc[UR6][R8.64] ;  /* 0x0000000608087981 */ /* 0x000f64000c1e1900 */
[----:B------:R-:W-:-:S02]  /*03a0*/  IMAD.WIDE R14, R13, 0x4, R10 ;  /* 0x000000040d0e7825 */ /* 0x000fc400078e020a */
[----:B------:R-:W5:Y:S04]  /*03b0*/  LDG.E R7, desc[UR6][R4.64] ;  /* 0x0000000604077981 */ /* 0x000f68000c1e1900 */
[----:B------:R-:W5:Y:S01]  /*03c0*/  LDG.E R10, desc[UR6][R10.64] ;  /* 0x000000060a0a7981 */ /* 0x000f62000c1e1900 */
[----:B0-----:R-:W-:-:S03]  /*03d0*/  IMAD.WIDE R18, R13, 0x4, R14 ;  /* 0x000000040d127825 */ /* 0x001fc600078e020e */
[----:B------:R-:W5:Y:S04]  /*03e0*/  LDG.E R14, desc[UR6][R14.64] ;  /* 0x000000060e0e7981 */ /* 0x000f68000c1e1900 */
[----:B------:R-:W5:Y:S04]  /*03f0*/  LDG.E R9, desc[UR6][R4.64+0x4] ;  /* 0x0000040604097981 */ /* 0x000f68000c1e1900 */
[----:B------:R-:W5:Y:S04]  /*0400*/  LDG.E R17, desc[UR6][R18.64] ;  /* 0x0000000612117981 */ /* 0x000f68000c1e1900 */
[----:B------:R-:W5:Y:S01]  /*0410*/  LDG.E R11, desc[UR6][R4.64+0xc] ;  /* 0x00000c06040b7981 */ /* 0x000f62000c1e1900 */
[----:B--2---:R-:W-:Y:S01]  /*0420*/  FFMA R29, R24, R25, R29 ;  /* 0x00000019181d7223 */ /* 0x004fe2000000001d */
[----:B------:R-:W-:-:S02]  /*0430*/  IMAD.WIDE R24, R13, 0x4, R18 ;  /* 0x000000040d187825 */ /* 0x000fc400078e0212 */
[----:B------:R-:W2:Y:S04]  /*0440*/  LDG.E R18, desc[UR6][R4.64+0x8] ;  /* 0x0000080604127981 */ /* 0x000ea8000c1e1900 */
[----:B------:R-:W2:Y:S01]  /*0450*/  LDG.E R24, desc[UR6][R24.64] ;  /* 0x0000000618187981 */ /* 0x000ea2000c1e1900 */
[----:B---3--:R-:W-:Y:S01]  /*0460*/  FFMA R16, R23, R16, R29 ;  /* 0x0000001017107223 */ /* 0x008fe2000000001d */
[----:B------:R-:W-:-:S03]  /*0470*/  IADD3 R22, PT, PT, R22, 0x8, RZ ;  /* 0x0000000816167810 */ /* 0x000fc60007ffe0ff */
[----:B----4-:R-:W-:Y:S01]  /*0480*/  FFMA R27, R27, R6, R16 ;  /* 0x000000061b1b7223 */ /* 0x010fe20000000010 */
[----:B------:R-:W-:-:S03]  /*0490*/  ISETP.NE.AND P1, PT, R22, RZ, PT ;  /* 0x000000ff1600720c */ /* 0x000fc60003f25270 */
[----:B-----5:R-:W-:Y:S01]  /*04a0*/  FFMA R8, R28, R8, R27 ;  /* 0x000000081c087223 */ /* 0x020fe2000000001b */
[----:B------:R-:W-:-:S03]  /*04b0*/  IADD3 R6, P2, PT, R4, 0x20, RZ ;  /* 0x0000002004067810 */ /* 0x000fc60007f5e0ff */
[----:B------:R-:W-:-:S04]  /*04c0*/  FFMA R8, R7, R10, R8 ;  /* 0x0000000a07087223 */ /* 0x000fc80000000008 */
[----:B------:R-:W-:Y:S01]  /*04d0*/  FFMA R9, R9, R14, R8 ;  /* 0x0000000e09097223 */ /* 0x000fe20000000008 */
[----:B------:R-:W-:Y:S02]  /*04e0*/  IADD3.X R7, PT, PT, RZ, R5, RZ, P2, !PT ;  /* 0x00000005ff077210 */ /* 0x000fe400017fe4ff */
[----:B------:R-:W-:Y:S01]  /*04f0*/  LEA R12, R13, R12, 0x3 ;  /* 0x0000000c0d0c7211 */ /* 0x000fe200078e18ff */
[----:B--2---:R-:W-:-:S04]  /*0500*/  FFMA R18, R18, R17, R9 ;  /* 0x0000001112127223 */ /* 0x004fc80000000009 */
[----:B------:R-:W-:Y:S01]  /*0510*/  FFMA R29, R11, R24, R18 ;  /* 0x000000180b1d7223 */ /* 0x000fe20000000012 */
[----:B------:R-:W-:Y:S06]  /*0520*/  @P1 BRA `(.L_x_4) ;  /* 0xfffffffc005c1947 */ /* 0x000fec000383ffff */
.L_x_3:
[----:B------:R-:W-:Y:S05]  /*0530*/  @!P0 BRA `(.L_x_0) ;  /* 0x0000001800648947 */ /* 0x000fea0003800000 */
[----:B------:R-:W-:Y:S02]  /*0540*/  ISETP.GE.U32.AND P1, PT, R26, 0x4, PT ;  /* 0x000000041a00780c */ /* 0x000fe40003f26070 */
[----:B------:R-:W-:-:S04]  /*0550*/  LOP3.LUT R12, R2, 0x3, RZ, 0xc0, !PT ;  /* 0x00000003020c7812 */ /* 0x000fc800078ec0ff */
[----:B------:R-:W-:-:S07]  /*0560*/  ISETP.NE.AND P0, PT, R12, RZ, PT ;  /* 0x000000ff0c00720c */ /* 0x000fce0003f05270 */
[----:B------:R-:W-:Y:S06]  /*0570*/  @!P1 BRA `(.L_x_5) ;  /* 0x00000000006c9947 */ /* 0x000fec0003800000 */
[----:B------:R-:W0:Y:S01]  /*0580*/  LDC.64 R6, c[0x0][0x3a0] ;  /* 0x0000e800ff067b82 */ /* 0x000e220000000a00 */
[----:B------:R-:W1:Y:S01]  /*0590*/  LDCU.64 UR4, c[0x0][0x390] ;  /* 0x00007200ff0477ac */ /* 0x000e620008000a00 */
[----:B------:R-:W-:Y:S01]  /*05a0*/  IMAD R9, R21, R13, R0 ;  /* 0x0000000d15097224 */ /* 0x000fe200078e0200 */
[CC--:B------:R-:W-:Y:S02]  /*05b0*/  IADD3 R5, PT, PT, R20.reuse, R21.reuse, RZ ;  /* 0x0000001514057210 */ /* 0x0c0fe40007ffe0ff */
[----:B------:R-:W-:-:S03]  /*05c0*/  IADD3 R10, P1, PT, R20, R21, RZ ;  /* 0x00000015140a7210 */ /* 0x000fc60007f3e0ff */
[----:B------:R-:W2:Y:S01]  /*05d0*/  LDC.64 R16, c[0x0][0x390] ;  /* 0x0000e400ff107b82 */ /* 0x000ea20000000a00 */
[----:B0-----:R-:W-:-:S04]  /*05e0*/  IMAD.WIDE R6, R9, 0x4, R6 ;  /* 0x0000000409067825 */ /* 0x001fc800078e0206 */
[----:B------:R-:W-:Y:S02]  /*05f0*/  IMAD.WIDE R8, R13, 0x4, R6 ;  /* 0x000000040d087825 */ /* 0x000fe400078e0206 */
[----:B------:R-:W3:Y:S02]  /*0600*/  LDG.E R6, desc[UR6][R6.64] ;  /* 0x0000000606067981 */ /* 0x000ee4000c1e1900 */
[----:B--2---:R-:W-:Y:S01]  /*0610*/  IMAD.WIDE.U32 R16, R5, 0x4, R16 ;  /* 0x0000000405107825 */ /* 0x004fe200078e0010 */
[----:B------:R-:W-:Y:S02]  /*0620*/  IADD3.X R5, PT, PT, RZ, RZ, RZ, P1, !PT ;  /* 0x000000ffff057210 */ /* 0x000fe40000ffe4ff */
[----:B-1----:R-:W-:-:S03]  /*0630*/  LEA R4, P1, R10, UR4, 0x2 ;  /* 0x000000040a047c11 */ /* 0x002fc6000f8210ff */
[----:B------:R-:W3:Y:S01]  /*0640*/  LDG.E R16, desc[UR6][R16.64] ;  /* 0x0000000610107981 */ /* 0x000ee2000c1e1900 */
[----:B------:R-:W-:Y:S01]  /*0650*/  LEA.HI.X R5, R10, UR5, R5, 0x2, P1 ;  /* 0x000000050a057c11 */ /* 0x000fe200088f1405 */
[C---:B------:R-:W-:Y:S02]  /*0660*/  IMAD.WIDE R10, R13.reuse, 0x4, R8 ;  /* 0x000000040d0a7825 */ /* 0x040fe400078e0208 */
[----:B------:R-:W2:Y:S04]  /*0670*/  LDG.E R8, desc[UR6][R8.64] ;  /* 0x0000000608087981 */ /* 0x000ea8000c1e1900 */
[----:B------:R-:W2:Y:S01]  /*0680*/  LDG.E R18, desc[UR6][R4.64+0x4] ;  /* 0x0000040604127981 */ /* 0x000ea2000c1e1900 */
[----:B------:R-:W-:-:S03]  /*0690*/  IMAD.WIDE R14, R13, 0x4, R10 ;  /* 0x000000040d0e7825 */ /* 0x000fc600078e020a */
[----:B------:R-:W4:Y:S04]  /*06a0*/  LDG.E R22, desc[UR6][R10.64] ;  /* 0x000000060a167981 */ /* 0x000f28000c1e1900 */
[----:B------:R-:W4:Y:S04]  /*06b0*/  LDG.E R19, desc[UR6][R4.64+0x8] ;  /* 0x0000080604137981 */ /* 0x000f28000c1e1900 */
[----:B------:R-:W5:Y:S04]  /*06c0*/  LDG.E R23, desc[UR6][R4.64+0xc] ;  /* 0x00000c0604177981 */ /* 0x000f68000c1e1900 */
[----:B------:R-:W5:Y:S01]  /*06d0*/  LDG.E R14, desc[UR6][R14.64] ;  /* 0x000000060e0e7981 */ /* 0x000f62000c1e1900 */
[----:B------:R-:W-:Y:S01]  /*06e0*/  IADD3 R21, PT, PT, R21, 0x4, RZ ;  /* 0x0000000415157810 */ /* 0x000fe20007ffe0ff */
[----:B---3--:R-:W-:-:S04]  /*06f0*/  FFMA R29, R16, R6, R29 ;  /* 0x00000006101d7223 */ /* 0x008fc8000000001d */
[----:B--2---:R-:W-:-:S04]  /*0700*/  FFMA R18, R18, R8, R29 ;  /* 0x0000000812127223 */ /* 0x004fc8000000001d */
[----:B----4-:R-:W-:-:S04]  /*0710*/  FFMA R18, R19, R22, R18 ;  /* 0x0000001613127223 */ /* 0x010fc80000000012 */
[----:B-----5:R-:W-:-:S07]  /*0720*/  FFMA R29, R23, R14, R18 ;  /* 0x0000000e171d7223 */ /* 0x020fce0000000012 */
.L_x_5:
[----:B------:R-:W-:Y:S05]  /*0730*/  @!P0 BRA `(.L_x_0) ;  /* 0x0000001400e48947 */ /* 0x000fea0003800000 */
[----:B------:R-:W-:Y:S02]  /*0740*/  ISETP.NE.AND P1, PT, R12, 0x1, PT ;  /* 0x000000010c00780c */ /* 0x000fe40003f25270 */
[----:B------:R-:W-:-:S04]  /*0750*/  LOP3.LUT R2, R2, 0x1, RZ, 0xc0, !PT ;  /* 0x0000000102027812 */ /* 0x000fc800078ec0ff */
[----:B------:R-:W-:-:S07]  /*0760*/  ISETP.NE.U32.AND P0, PT, R2, 0x1, PT ;  /* 0x000000010200780c */ /* 0x000fce0003f05070 */
[----:B------:R-:W-:Y:S06]  /*0770*/  @!P1 BRA `(.L_x_6) ;  /* 0x00000000004c9947 */ /* 0x000fec0003800000 */
[----:B------:R-:W0:Y:S01]  /*0780*/  LDC.64 R6, c[0x0][0x3a0] ;  /* 0x0000e800ff067b82 */ /* 0x000e220000000a00 */
[----:B------:R-:W1:Y:S01]  /*0790*/  LDCU.64 UR4, c[0x0][0x390] ;  /* 0x00007200ff0477ac */ /* 0x000e620008000a00 */
[C---:B------:R-:W-:Y:S01]  /*07a0*/  IADD3 R9, PT, PT, R20.reuse, R21, RZ ;  /* 0x0000001514097210 */ /* 0x040fe20007ffe0ff */
[----:B------:R-:W-:Y:S01]  /*07b0*/  IMAD R11, R21, R13, R0 ;  /* 0x0000000d150b7224 */ /* 0x000fe200078e0200 */
[----:B------:R-:W-:-:S04]  /*07c0*/  IADD3 R2, P1, PT, R20, R21, RZ ;  /* 0x0000001514027210 */ /* 0x000fc80007f3e0ff */
[----:B------:R-:W2:Y:S01]  /*07d0*/  LDC.64 R4, c[0x0][0x390] ;  /* 0x0000e400ff047b82 */ /* 0x000ea20000000a00 */
[----:B0-----:R-:W-:-:S04]  /*07e0*/  IMAD.WIDE R6, R11, 0x4, R6 ;  /* 0x000000040b067825 */ /* 0x001fc800078e0206 */
[----:B--2---:R-:W-:Y:S01]  /*07f0*/  IMAD.WIDE.U32 R4, R9, 0x4, R4 ;  /* 0x0000000409047825 */ /* 0x004fe200078e0004 */
[----:B------:R-:W-:Y:S02]  /*0800*/  IADD3.X R9, PT, PT, RZ, RZ, RZ, P1, !PT ;  /* 0x000000ffff097210 */ /* 0x000fe40000ffe4ff */
[C---:B-1----:R-:W-:Y:S01]  /*0810*/  LEA R8, P1, R2.reuse, UR4, 0x2 ;  /* 0x0000000402087c11 */ /* 0x042fe2000f8210ff */
[----:B------:R-:W-:Y:S02]  /*0820*/  IMAD.WIDE R10, R13, 0x4, R6 ;  /* 0x000000040d0a7825 */ /* 0x000fe400078e0206 */
[----:B------:R-:W2:Y:S01]  /*0830*/  LDG.E R4, desc[UR6][R4.64] ;  /* 0x0000000604047981 */ /* 0x000ea2000c1e1900 */
[----:B------:R-:W-:-:S03]  /*0840*/  LEA.HI.X R9, R2, UR5, R9, 0x2, P1 ;  /* 0x0000000502097c11 */ /* 0x000fc600088f1409 */
[----:B------:R-:W2:Y:S04]  /*0850*/  LDG.E R6, desc[UR6][R6.64] ;  /* 0x0000000606067981 */ /* 0x000ea8000c1e1900 */
[----:B------:R-:W3:Y:S04]  /*0860*/  LDG.E R8, desc[UR6][R8.64+0x4] ;  /* 0x0000040608087981 */ /* 0x000ee8000c1e1900 */
[----:B------:R-:W3:Y:S01]  /*0870*/  LDG.E R10, desc[UR6][R10.64] ;  /* 0x000000060a0a7981 */ /* 0x000ee2000c1e1900 */
[----:B------:R-:W-:Y:S01]  /*0880*/  IADD3 R21, PT, PT, R21, 0x2, RZ ;  /* 0x0000000215157810 */ /* 0x000fe20007ffe0ff */
[----:B--2---:R-:W-:-:S04]  /*0890*/  FFMA R29, R4, R6, R29 ;  /* 0x00000006041d7223 */ /* 0x004fc8000000001d */
[----:B---3--:R-:W-:-:S07]  /*08a0*/  FFMA R29, R8, R10, R29 ;  /* 0x0000000a081d7223 */ /* 0x008fce000000001d */
.L_x_6:
[----:B------:R-:W-:Y:S05]  /*08b0*/  @P0 BRA `(.L_x_0) ;  /* 0x0000001400840947 */ /* 0x000fea0003800000 */
[----:B------:R-:W0:Y:S01]  /*08c0*/  LDC.64 R4, c[0x0][0x390] ;  /* 0x0000e400ff047b82 */ /* 0x000e220000000a00 */
[----:B------:R-:W-:Y:S01]  /*08d0*/  IADD3 R9, PT, PT, R20, R21, RZ ;  /* 0x0000001514097210 */ /* 0x000fe20007ffe0ff */
[----:B------:R-:W-:-:S06]  /*08e0*/  IMAD R21, R21, R13, R0 ;  /* 0x0000000d15157224 */ /* 0x000fcc00078e0200 */
[----:B------:R-:W1:Y:S01]  /*08f0*/  LDC.64 R6, c[0x0][0x3a0] ;  /* 0x0000e800ff067b82 */ /* 0x000e620000000a00 */
[----:B0-----:R-:W-:-:S06]  /*0900*/  IMAD.WIDE.U32 R4, R9, 0x4, R4 ;  /* 0x0000000409047825 */ /* 0x001fcc00078e0004 */
[----:B------:R-:W2:Y:S01]  /*0910*/  LDG.E R4, desc[UR6][R4.64] ;  /* 0x0000000604047981 */ /* 0x000ea2000c1e1900 */
[----:B-1----:R-:W-:-:S06]  /*0920*/  IMAD.WIDE R6, R21, 0x4, R6 ;  /* 0x0000000415067825 */ /* 0x002fcc00078e0206 */
[----:B------:R-:W2:Y:S02]  /*0930*/  LDG.E R6, desc[UR6][R6.64] ;  /* 0x0000000606067981 */ /* 0x000ea4000c1e1900 */
[----:B--2---:R-:W-:Y:S01]  /*0940*/  FFMA R29, R4, R6, R29 ;  /* 0x00000006041d7223 */ /* 0x004fe2000000001d */
[----:B------:R-:W-:Y:S06]  /*0950*/  BRA `(.L_x_0) ;  /* 0x00000014005c7947 */ /* 0x000fec0003800000 */
.L_x_2:
[C---:B------:R-:W-:Y:S01]  /*0960*/  ISETP.GE.U32.AND P1, PT, R2.reuse, 0x8, PT ;  /* 0x000000080200780c */ /* 0x040fe20003f26070 */
[----:B------:R-:W-:Y:S01]  /*0970*/  HFMA2 R29, -RZ, RZ, 0, 0 ;  /* 0x00000000ff1d7431 */ /* 0x000fe200000001ff */
[----:B------:R-:W-:Y:S02]  /*0980*/  LOP3.LUT R23, R2, 0x7, RZ, 0xc0, !PT ;  /* 0x0000000702177812 */ /* 0x000fe400078ec0ff */
[----:B------:R-:W-:Y:S02]  /*0990*/  MOV R9, RZ ;  /* 0x000000ff00097202 */ /* 0x000fe40000000f00 */
[----:B------:R-:W-:-:S07]  /*09a0*/  ISETP.NE.AND P0, PT, R23, RZ, PT ;  /* 0x000000ff1700720c */ /* 0x000fce0003f05270 */
[----:B------:R-:W-:Y:S06]  /*09b0*/  @!P1 BRA `(.L_x_7) ;  /* 0x0000000000b89947 */ /* 0x000fec0003800000 */
[----:B------:R-:W0:Y:S01]  /*09c0*/  LDC.64 R4, c[0x0][0x390] ;  /* 0x0000e400ff047b82 */ /* 0x000e220000000a00 */
[----:B------:R-:W1:Y:S01]  /*09d0*/  LDCU.64 UR4, c[0x0][0x3a0] ;  /* 0x00007400ff0477ac */ /* 0x000e620008000a00 */
[----:B------:R-:W-:Y:S02]  /*09e0*/  LOP3.LUT R9, R2, 0x7ffffff8, RZ, 0xc0, !PT ;  /* 0x7ffffff802097812 */ /* 0x000fe400078ec0ff */
[----:B------:R-:W-:Y:S02]  /*09f0*/  MOV R29, RZ ;  /* 0x000000ff001d7202 */ /* 0x000fe40000000f00 */
[----:B------:R-:W-:Y:S02]  /*0a00*/  MOV R8, R18 ;  /* 0x0000001200087202 */ /* 0x000fe40000000f00 */
[----:B------:R-:W-:Y:S01]  /*0a10*/  IADD3 R10, PT, PT, -R9, RZ, RZ ;  /* 0x000000ff090a7210 */ /* 0x000fe20007ffe1ff */
[----:B-1----:R-:W-:-:S04]  /*0a20*/  UIADD3 UR4, UP0, UPT, UR4, 0x10, URZ ;  /* 0x0000001004047890 */ /* 0x002fc8000ff1e0ff */
[----:B------:R-:W-:Y:S01]  /*0a30*/  UIADD3.X UR5, UPT, UPT, URZ, UR5, URZ, UP0, !UPT ;  /* 0x00000005ff057290 */ /* 0x000fe200087fe4ff */
[----:B0-----:R-:W-:-:S03]  /*0a40*/  IMAD.WIDE.U32 R4, R20, 0x4, R4 ;  /* 0x0000000414047825 */ /* 0x001fc600078e0004 */
[----:B------:R-:W-:-:S04]  /*0a50*/  IADD3 R11, P1, PT, R4, 0x10, RZ ;  /* 0x00000010040b7810 */ /* 0x000fc80007f3e0ff */
[----:B------:R-:W-:-:S09]  /*0a60*/  IADD3.X R12, PT, PT, RZ, R5, RZ, P1, !PT ;  /* 0x00000005ff0c7210 */ /* 0x000fd20000ffe4ff */
.L_x_8:
[----:B------:R-:W-:Y:S02]  /*0a70*/  MOV R4, UR4 ;  /* 0x0000000400047c02 */ /* 0x000fe40008000f00 */
[----:B------:R-:W-:Y:S02]  /*0a80*/  MOV R5, UR5 ;  /* 0x0000000500057c02 */ /* 0x000fe40008000f00 */
[----:B------:R-:W-:Y:S02]  /*0a90*/  MOV R6, R11 ;  /* 0x0000000b00067202 */ /* 0x000fe40000000f00 */
[----:B------:R-:W-:Y:S01]  /*0aa0*/  MOV R7, R12 ;  /* 0x0000000c00077202 */ /* 0x000fe20000000f00 */
[----:B------:R-:W-:-:S04]  /*0ab0*/  IMAD.WIDE R4, R8, 0x4, R4 ;  /* 0x0000000408047825 */ /* 0x000fc800078e0204 */
[----:B------:R-:W2:Y:S04]  /*0ac0*/  LDG.E R22, desc[UR6][R6.64+-0x10] ;  /* 0xfffff00606167981 */ /* 0x000ea8000c1e1900 */
[----:B------:R-:W2:Y:S04]  /*0ad0*/  LDG.E R19, desc[UR6][R4.64+-0x10] ;  /* 0xfffff00604137981 */ /* 0x000ea8000c1e1900 */
[----:B------:R-:W3:Y:S04]  /*0ae0*/  LDG.E R24, desc[UR6][R6.64+-0xc] ;  /* 0xfffff40606187981 */ /* 0x000ee8000c1e1900 */
[----:B------:R-:W3:Y:S04]  /*0af0*/  LDG.E R21, desc[UR6][R4.64+-0xc] ;  /* 0xfffff40604157981 */ /* 0x000ee8000c1e1900 */
[----:B------:R-:W4:Y:S04]  /*0b00*/  LDG.E R15, desc[UR6][R6.64+-0x8] ;  /* 0xfffff806060f7981 */ /* 0x000f28000c1e1900 */
[----:B------:R-:W4:Y:S04]  /*0b10*/  LDG.E R12, desc[UR6][R4.64+-0x8] ;  /* 0xfffff806040c7981 */ /* 0x000f28000c1e1900 */
[----:B------:R-:W5:Y:S04]  /*0b20*/  LDG.E R16, desc[UR6][R6.64+-0x4] ;  /* 0xfffffc0606107981 */ /* 0x000f68000c1e1900 */
[----:B------:R-:W5:Y:S04]  /*0b30*/  LDG.E R11, desc[UR6][R4.64+-0x4] ;  /* 0xfffffc06040b7981 */ /* 0x000f68000c1e1900 */
[----:B------:R-:W5:Y:S04]  /*0b40*/  LDG.E R14, desc[UR6][R6.64] ;  /* 0x00000006060e7981 */ /* 0x000f68000c1e1900 */
[----:B------:R-:W5:Y:S04]  /*0b50*/  LDG.E R17, desc[UR6][R4.64] ;  /* 0x0000000604117981 */ /* 0x000f68000c1e1900 */
[----:B------:R-:W5:Y:S01]  /*0b60*/  LDG.E R26, desc[UR6][R4.64+0xc] ;  /* 0x00000c06041a7981 */ /* 0x000f62000c1e1900 */
[----:B--2---:R-:W-:-:S03]  /*0b70*/  FFMA R29, R22, R19, R29 ;  /* 0x00000013161d7223 */ /* 0x004fc6000000001d */
[----:B------:R-:W2:Y:S04]  /*0b80*/  LDG.E R19, desc[UR6][R6.64+0x4] ;  /* 0x0000040606137981 */ /* 0x000ea8000c1e1900 */
[----:B------:R-:W2:Y:S01]  /*0b90*/  LDG.E R22, desc[UR6][R4.64+0x4] ;  /* 0x0000040604167981 */ /* 0x000ea2000c1e1900 */
[----:B---3--:R-:W-:-:S03]  /*0ba0*/  FFMA R28, R24, R21, R29 ;  /* 0x00000015181c7223 */ /* 0x008fc6000000001d */
[----:B------:R-:W3:Y:S04]  /*0bb0*/  LDG.E R24, desc[UR6][R6.64+0x8] ;  /* 0x0000080606187981 */ /* 0x000ee8000c1e1900 */
[----:B------:R-:W3:Y:S04]  /*0bc0*/  LDG.E R21, desc[UR6][R4.64+0x8] ;  /* 0x0000080604157981 */ /* 0x000ee8000c1e1900 */
[----:B------:R-:W3:Y:S01]  /*0bd0*/  LDG.E R29, desc[UR6][R6.64+0xc] ;  /* 0x00000c06061d7981 */ /* 0x000ee2000c1e1900 */
[----:B----4-:R-:W-:Y:S01]  /*0be0*/  FFMA R15, R15, R12, R28 ;  /* 0x0000000c0f0f7223 */ /* 0x010fe2000000001c */
[----:B------:R-:W-:-:S03]  /*0bf0*/  IADD3 R10, PT, PT, R10, 0x8, RZ ;  /* 0x000000080a0a7810 */ /* 0x000fc60007ffe0ff */
[----:B-----5:R-:W-:Y:S01]  /*0c00*/  FFMA R11, R16, R11, R15 ;  /* 0x0000000b100b7223 */ /* 0x020fe2000000000f */
[----:B------:R-:W-:-:S03]  /*0c10*/  ISETP.NE.AND P1, PT, R10, RZ, PT ;  /* 0x000000ff0a00720c */ /* 0x000fc60003f25270 */
[----:B------:R-:W-:Y:S01]  /*0c20*/  FFMA R14, R14, R17, R11 ;  /* 0x000000110e0e7223 */ /* 0x000fe2000000000b */
[----:B------:R-:W-:Y:S02]  /*0c30*/  IADD3 R11, P2, PT, R6, 0x20, RZ ;  /* 0x00000020060b7810 */ /* 0x000fe40007f5e0ff */
[----:B------:R-:W-:Y:S02]  /*0c40*/  IADD3 R8, PT, PT, R8, 0x8, RZ ;  /* 0x0000000808087810 */ /* 0x000fe40007ffe0ff */
[----:B------:R-:W-:Y:S01]  /*0c50*/  IADD3.X R12, PT, PT, RZ, R7, RZ, P2, !PT ;  /* 0x00000007ff0c7210 */ /* 0x000fe200017fe4ff */
[----:B--2---:R-:W-:-:S04]  /*0c60*/  FFMA R19, R19, R22, R14 ;  /* 0x0000001613137223 */ /* 0x004fc8000000000e */
[----:B---3--:R-:W-:-:S04]  /*0c70*/  FFMA R24, R24, R21, R19 ;  /* 0x0000001518187223 */ /* 0x008fc80000000013 */
[----:B------:R-:W-:Y:S01]  /*0c80*/  FFMA R29, R29, R26, R24 ;  /* 0x0000001a1d1d7223 */ /* 0x000fe20000000018 */
[----:B------:R-:W-:Y:S06]  /*0c90*/  @P1 BRA `(.L_x_8) ;  /* 0xfffffffc00741947 */ /* 0x000fec000383ffff */
.L_x_7:
[----:B------:R-:W-:Y:S05]  /*0ca0*/  @!P0 BRA `(.L_x_0) ;  /* 0x0000001000888947 */ /* 0x000fea0003800000 */
[----:B------:R-:W-:Y:S02]  /*0cb0*/  ISETP.GE.U32.AND P1, PT, R23, 0x4, PT ;  /* 0x000000041700780c */ /* 0x000fe40003f26070 */
[----:B------:R-:W-:-:S04]  /*0cc0*/  LOP3.LUT R14, R2, 0x3, RZ, 0xc0, !PT ;  /* 0x00000003020e7812 */ /* 0x000fc800078ec0ff */
[----:B------:R-:W-:-:S07]  /*0cd0*/  ISETP.NE.AND P0, PT, R14, RZ, PT ;  /* 0x000000ff0e00720c */ /* 0x000fce0003f05270 */
[----:B------:R-:W-:Y:S06]  /*0ce0*/  @!P1 BRA `(.L_x_9) ;  /* 0x0000000000609947 */ /* 0x000fec0003800000 */
[----:B------:R-:W0:Y:S01]  /*0cf0*/  LDC.64 R10, c[0x0][0x390] ;  /* 0x0000e400ff0a7b82 */ /* 0x000e220000000a00 */
[----:B------:R-:W1:Y:S01]  /*0d00*/  LDCU.64 UR4, c[0x0][0x390] ;  /* 0x00007200ff0477ac */ /* 0x000e620008000a00 */
[CC--:B------:R-:W-:Y:S02]  /*0d10*/  IADD3 R5, PT, PT, R20.reuse, R9.reuse, RZ ;  /* 0x0000000914057210 */ /* 0x0c0fe40007ffe0ff */
[-C--:B------:R-:W-:Y:S02]  /*0d20*/  IADD3 R8, P1, PT, R20, R9.reuse, RZ ;  /* 0x0000000914087210 */ /* 0x080fe40007f3e0ff */
[----:B------:R-:W-:Y:S02]  /*0d30*/  IADD3 R15, PT, PT, R18, R9, RZ ;  /* 0x00000009120f7210 */ /* 0x000fe40007ffe0ff */
[----:B------:R-:W2:Y:S01]  /*0d40*/  LDC.64 R6, c[0x0][0x3a0] ;  /* 0x0000e800ff067b82 */ /* 0x000ea20000000a00 */
[----:B0-----:R-:W-:Y:S01]  /*0d50*/  IMAD.WIDE.U32 R10, R5, 0x4, R10 ;  /* 0x00000004050a7825 */ /* 0x001fe200078e000a */
[----:B------:R-:W-:-:S02]  /*0d60*/  IADD3.X R5, PT, PT, RZ, RZ, RZ, P1, !PT ;  /* 0x000000ffff057210 */ /* 0x000fc40000ffe4ff */
[----:B-1----:R-:W-:-:S03]  /*0d70*/  LEA R4, P1, R8, UR4, 0x2 ;  /* 0x0000000408047c11 */ /* 0x002fc6000f8210ff */
[----:B------:R-:W3:Y:S01]  /*0d80*/  LDG.E R10, desc[UR6][R10.64] ;  /* 0x000000060a0a7981 */ /* 0x000ee2000c1e1900 */
[----:B------:R-:W-:Y:S01]  /*0d90*/  LEA.HI.X R5, R8, UR5, R5, 0x2, P1 ;  /* 0x0000000508057c11 */ /* 0x000fe200088f1405 */
[----:B--2---:R-:W-:-:S04]  /*0da0*/  IMAD.WIDE R6, R15, 0x4, R6 ;  /* 0x000000040f067825 */ /* 0x004fc800078e0206 */
[----:B------:R-:W2:Y:S04]  /*0db0*/  LDG.E R15, desc[UR6][R4.64+0x4] ;  /* 0x00000406040f7981 */ /* 0x000ea8000c1e1900 */
[----:B------:R-:W3:Y:S04]  /*0dc0*/  LDG.E R8, desc[UR6][R6.64] ;  /* 0x0000000606087981 */ /* 0x000ee8000c1e1900 */
[----:B------:R-:W2:Y:S04]  /*0dd0*/  LDG.E R12, desc[UR6][R6.64+0x4] ;  /* 0x00000406060c7981 */ /* 0x000ea8000c1e1900 */
        /* <DEDUP_REMOVED lines=9> */
.L_x_9:
[----:B------:R-:W-:Y:S05]  /*0e70*/  @!P0 BRA `(.L_x_0) ;  /* 0x0000001000148947 */ /* 0x000fea0003800000 */
[----:B------:R-:W-:Y:S02]  /*0e80*/  ISETP.NE.AND P1, PT, R14, 0x1, PT ;  /* 0x000000010e00780c */ /* 0x000fe40003f25270 */
[----:B------:R-:W-:-:S04]  /*0e90*/  LOP3.LUT R2, R2, 0x1, RZ, 0xc0, !PT ;  /* 0x0000000102027812 */ /* 0x000fc800078ec0ff */
[----:B------:R-:W-:-:S07]  /*0ea0*/  ISETP.NE.U32.AND P0, PT, R2, 0x1, PT ;  /* 0x000000010200780c */ /* 0x000fce0003f05070 */
[----:B------:R-:W-:Y:S06]  /*0eb0*/  @!P1 BRA `(.L_x_10) ;  /* 0x0000000000489947 */ /* 0x000fec0003800000 */
[----:B------:R-:W0:Y:S01]  /*0ec0*/  LDC.64 R10, c[0x0][0x390] ;  /* 0x0000e400ff0a7b82 */ /* 0x000e220000000a00 */
[----:B------:R-:W1:Y:S01]  /*0ed0*/  LDCU.64 UR4, c[0x0][0x390] ;  /* 0x00007200ff0477ac */ /* 0x000e620008000a00 */
[CC--:B------:R-:W-:Y:S02]  /*0ee0*/  IADD3 R2, P1, PT, R20.reuse, R9.reuse, RZ ;  /* 0x0000000914027210 */ /* 0x0c0fe40007f3e0ff */
[-C--:B------:R-:W-:Y:S02]  /*0ef0*/  IADD3 R5, PT, PT, R20, R9.reuse, RZ ;  /* 0x0000000914057210 */ /* 0x080fe40007ffe0ff */
[----:B------:R-:W-:Y:S02]  /*0f00*/  IADD3 R15, PT, PT, R18, R9, RZ ;  /* 0x00000009120f7210 */ /* 0x000fe40007ffe0ff */
[----:B------:R-:W2:Y:S01]  /*0f10*/  LDC.64 R6, c[0x0][0x3a0] ;  /* 0x0000e800ff067b82 */ /* 0x000ea20000000a00 */
[----:B------:R-:W-:Y:S02]  /*0f20*/  IADD3.X R17, PT, PT, RZ, RZ, RZ, P1, !PT ;  /* 0x000000ffff117210 */ /* 0x000fe40000ffe4ff */
[----:B-1----:R-:W-:Y:S01]  /*0f30*/  LEA R4, P1, R2, UR4, 0x2 ;  /* 0x0000000402047c11 */ /* 0x002fe2000f8210ff */
[----:B0-----:R-:W-:-:S03]  /*0f40*/  IMAD.WIDE.U32 R10, R5, 0x4, R10 ;  /* 0x00000004050a7825 */ /* 0x001fc600078e000a */
[----:B------:R-:W-:-:S03]  /*0f50*/  LEA.HI.X R5, R2, UR5, R17, 0x2, P1 ;  /* 0x0000000502057c11 */ /* 0x000fc600088f1411 */
[----:B------:R-:W3:Y:S01]  /*0f60*/  LDG.E R10, desc[UR6][R10.64] ;  /* 0x000000060a0a7981 */ /* 0x000ee2000c1e1900 */
[----:B--2---:R-:W-:-:S03]  /*0f70*/  IMAD.WIDE R6, R15, 0x4, R6 ;  /* 0x000000040f067825 */ /* 0x004fc600078e0206 */
[----:B------:R-:W2:Y:S04]  /*0f80*/  LDG.E R5, desc[UR6][R4.64+0x4] ;  /* 0x0000040604057981 */ /* 0x000ea8000c1e1900 */
[----:B------:R-:W3:Y:S04]  /*0f90*/  LDG.E R2, desc[UR6][R6.64] ;  /* 0x0000000606027981 */ /* 0x000ee8000c1e1900 */
[----:B------:R-:W2:Y:S01]  /*0fa0*/  LDG.E R8, desc[UR6][R6.64+0x4] ;  /* 0x0000040606087981 */ /* 0x000ea2000c1e1900 */
[----:B------:R-:W-:Y:S01]  /*0fb0*/  IADD3 R9, PT, PT, R9, 0x2, RZ ;  /* 0x0000000209097810 */ /* 0x000fe20007ffe0ff */
[----:B---3--:R-:W-:-:S04]  /*0fc0*/  FFMA R2, R10, R2, R29 ;  /* 0x000000020a027223 */ /* 0x008fc8000000001d */
[----:B--2---:R-:W-:-:S07]  /*0fd0*/  FFMA R29, R5, R8, R2 ;  /* 0x00000008051d7223 */ /* 0x004fce0000000002 */
.L_x_10:
[----:B------:R-:W-:Y:S05]  /*0fe0*/  @P0 BRA `(.L_x_0) ;  /* 0x0000000c00b80947 */ /* 0x000fea0003800000 */
[----:B------:R-:W0:Y:S01]  /*0ff0*/  LDC.64 R4, c[0x0][0x390] ;  /* 0x0000e400ff047b82 */ /* 0x000e220000000a00 */
[-C--:B------:R-:W-:Y:S02]  /*1000*/  IADD3 R11, PT, PT, R20, R9.reuse, RZ ;  /* 0x00000009140b7210 */ /* 0x080fe40007ffe0ff */
[----:B------:R-:W-:-:S05]  /*1010*/  IADD3 R9, PT, PT, R18, R9, RZ ;  /* 0x0000000912097210 */ /* 0x000fca0007ffe0ff */
[----:B------:R-:W1:Y:S01]  /*1020*/  LDC.64 R6, c[0x0][0x3a0] ;  /* 0x0000e800ff067b82 */ /* 0x000e620000000a00 */
[----:B0-----:R-:W-:-:S06]  /*1030*/  IMAD.WIDE.U32 R4, R11, 0x4, R4 ;  /* 0x000000040b047825 */ /* 0x001fcc00078e0004 */
[----:B------:R-:W2:Y:S01]  /*1040*/  LDG.E R4, desc[UR6][R4.64] ;  /* 0x0000000604047981 */ /* 0x000ea2000c1e1900 */
[----:B-1----:R-:W-:-:S06]  /*1050*/  IMAD.WIDE R6, R9, 0x4, R6 ;  /* 0x0000000409067825 */ /* 0x002fcc00078e0206 */
[----:B------:R-:W2:Y:S02]  /*1060*/  LDG.E R6, desc[UR6][R6.64] ;  /* 0x0000000606067981 */ /* 0x000ea4000c1e1900 */
[----:B--2---:R-:W-:Y:S01]  /*1070*/  FFMA R29, R4, R6, R29 ;  /* 0x00000006041d7223 */ /* 0x004fe2000000001d */
[----:B------:R-:W-:Y:S06]  /*1080*/  BRA `(.L_x_0) ;  /* 0x0000000c00907947 */ /* 0x000fec0003800000 */
.L_x_1:
[----:B------:R-:W0:Y:S02]  /*1090*/  LDCU.U8 UR4, c[0x0][0x3a8] ;  /* 0x00007500ff0477ac */ /* 0x000e240008000000 */
        /* <DEDUP_REMOVED lines=9> */
[----:B------:R-:W-:Y:S02]  /*1130*/  LOP3.LUT R6, R2, 0x7ffffff8, RZ, 0xc0, !PT ;  /* 0x7ffffff802067812 */ /* 0x000fe400078ec0ff */
[----:B------:R-:W-:Y:S02]  /*1140*/  MOV R29, RZ ;  /* 0x000000ff001d7202 */ /* 0x000fe40000000f00 */
[----:B------:R-:W-:Y:S02]  /*1150*/  MOV R7, R3 ;  /* 0x0000000300077202 */ /* 0x000fe40000000f00 */
[----:B------:R-:W-:Y:S02]  /*1160*/  MOV R4, R0 ;  /* 0x0000000000047202 */ /* 0x000fe40000000f00 */
[----:B------:R-:W-:-:S07]  /*1170*/  IADD3 R8, PT, PT, -R6, RZ, RZ ;  /* 0x000000ff06087210 */ /* 0x000fce0007ffe1ff */
.L_x_13:
[----:B------:R-:W0:Y:S08]  /*1180*/  LDC.64 R14, c[0x0][0x390] ;  /* 0x0000e400ff0e7b82 */ /* 0x000e300000000a00 */
[----:B------:R-:W1:Y:S01]  /*1190*/  LDC.64 R26, c[0x0][0x3a0] ;  /* 0x0000e800ff1a7b82 */ /* 0x000e620000000a00 */
[----:B0-----:R-:W-:-:S05]  /*11a0*/  IMAD.WIDE R14, R7, 0x4, R14 ;  /* 0x00000004070e7825 */ /* 0x001fca00078e020e */
[----:B------:R0:W2:Y:S01]  /*11b0*/  LDG.E R22, desc[UR6][R14.64] ;  /* 0x000000060e167981 */ /* 0x0000a2000c1e1900 */
[----:B-1----:R-:W-:-:S05]  /*11c0*/  IMAD.WIDE R26, R4, 0x4, R26 ;  /* 0x00000004041a7825 */ /* 0x002fca00078e021a */
[----:B------:R-:W2:Y:S01]  /*11d0*/  LDG.E R9, desc[UR6][R26.64] ;  /* 0x000000061a097981 */ /* 0x000ea2000c1e1900 */
[----:B0-----:R-:W-:-:S04]  /*11e0*/  IMAD.WIDE R14, R12, 0x4, R14 ;  /* 0x000000040c0e7825 */ /* 0x001fc800078e020e */
[C---:B------:R-:W-:Y:S01]  /*11f0*/  IMAD.WIDE R20, R13.reuse, 0x4, R26 ;  /* 0x000000040d147825 */ /* 0x040fe200078e021a */
[----:B------:R-:W3:Y:S03]  /*1200*/  LDG.E R28, desc[UR6][R14.64] ;  /* 0x000000060e1c7981 */ /* 0x000ee6000c1e1900 */
[----:B------:R-:W-:Y:S01]  /*1210*/  IMAD.WIDE R24, R12, 0x4, R14 ;  /* 0x000000040c187825 */ /* 0x000fe200078e020e */
[----:B------:R-:W3:Y:S03]  /*1220*/  LDG.E R27, desc[UR6][R20.64] ;  /* 0x00000006141b7981 */ /* 0x000ee6000c1e1900 */
[----:B------:R-:W-:-:S04]  /*1230*/  IMAD.WIDE R10, R13, 0x4, R20 ;  /* 0x000000040d0a7825 */ /* 0x000fc800078e0214 */
[C---:B------:R-:W-:Y:S01]  /*1240*/  IMAD.WIDE R16, R12.reuse, 0x4, R24 ;  /* 0x000000040c107825 */ /* 0x040fe200078e0218 */
[----:B------:R-:W4:Y:S04]  /*1250*/  LDG.E R26, desc[UR6][R10.64] ;  /* 0x000000060a1a7981 */ /* 0x000f28000c1e1900 */
[----:B------:R0:W5:Y:S01]  /*1260*/  LDG.E R23, desc[UR6][R16.64] ;  /* 0x0000000610177981 */ /* 0x000162000c1e1900 */
[----:B------:R-:W-:-:S03]  /*1270*/  IMAD.WIDE R18, R12, 0x4, R16 ;  /* 0x000000040c127825 */ /* 0x000fc600078e0210 */
[----:B------:R-:W4:Y:S01]  /*1280*/  LDG.E R25, desc[UR6][R24.64] ;  /* 0x0000000618197981 */ /* 0x000f22000c1e1900 */
[----:B0-----:R-:W-:-:S03]  /*1290*/  IMAD.WIDE R16, R13, 0x4, R10 ;  /* 0x000000040d107825 */ /* 0x001fc600078e020a */
[----:B------:R0:W5:Y:S01]  /*12a0*/  LDG.E R21, desc[UR6][R18.64] ;  /* 0x0000000612157981 */ /* 0x000162000c1e1900 */
[----:B------:R-:W-:-:S03]  /*12b0*/  IMAD.WIDE R14, R12, 0x4, R18 ;  /* 0x000000040c0e7825 */ /* 0x000fc600078e0212 */
[----:B------:R1:W5:Y:S04]  /*12c0*/  LDG.E R24, desc[UR6][R16.64] ;  /* 0x0000000610187981 */ /* 0x000368000c1e1900 */
[----:B------:R1:W5:Y:S01]  /*12d0*/  LDG.E R11, desc[UR6][R14.64] ;  /* 0x000000060e0b7981 */ /* 0x000362000c1e1900 */
[----:B0-----:R-:W-:-:S04]  /*12e0*/  IMAD.WIDE R18, R13, 0x4, R16 ;  /* 0x000000040d127825 */ /* 0x001fc800078e0210 */
[----:B-1----:R-:W-:-:S04]  /*12f0*/  IMAD.WIDE R16, R13, 0x4, R18 ;  /* 0x000000040d107825 */ /* 0x002fc800078e0212 */
[C---:B------:R-:W-:Y:S01]  /*1300*/  IMAD.WIDE R14, R12.reuse, 0x4, R14 ;  /* 0x000000040c0e7825 */ /* 0x040fe200078e020e */
[----:B------:R-:W5:Y:S04]  /*1310*/  LDG.E R20, desc[UR6][R16.64] ;  /* 0x0000000610147981 */ /* 0x000f68000c1e1900 */
[----:B------:R0:W5:Y:S02]  /*1320*/  LDG.E R10, desc[UR6][R14.64] ;  /* 0x000000060e0a7981 */ /* 0x000164000c1e1900 */
[----:B0-----:R-:W-:-:S04]  /*1330*/  IMAD.WIDE R14, R12, 0x4, R14 ;  /* 0x000000040c0e7825 */ /* 0x001fc800078e020e */
[----:B--2---:R-:W-:Y:S02]  /*1340*/  FFMA R9, R22, R9, R29 ;  /* 0x0000000916097223 */ /* 0x004fe4000000001d */
[----:B------:R0:W2:Y:S04]  /*1350*/  LDG.E R22, desc[UR6][R18.64] ;  /* 0x0000000612167981 */ /* 0x0000a8000c1e1900 */
[----:B------:R-:W2:Y:S01]  /*1360*/  LDG.E R29, desc[UR6][R14.64] ;  /* 0x000000060e1d7981 */ /* 0x000ea2000c1e1900 */
[----:B0-----:R-:W-:-:S05]  /*1370*/  IMAD.WIDE R18, R13, 0x4, R16 ;  /* 0x000000040d127825 */ /* 0x001fca00078e0210 */
[----:B------:R0:W2:Y:S02]  /*1380*/  LDG.E R17, desc[UR6][R18.64] ;  /* 0x0000000612117981 */ /* 0x0000a4000c1e1900 */
[----:B0-----:R-:W-:-:S06]  /*1390*/  IMAD.WIDE R18, R13, 0x4, R18 ;  /* 0x000000040d127825 */ /* 0x001fcc00078e0212 */
[----:B------:R-:W2:Y:S01]  /*13a0*/  LDG.E R18, desc[UR6][R18.64] ;  /* 0x0000000612127981 */ /* 0x000ea2000c1e1900 */
[----:B---3--:R-:W-:Y:S01]  /*13b0*/  FFMA R28, R28, R27, R9 ;  /* 0x0000001b1c1c7223 */ /* 0x008fe20000000009 */
[----:B------:R-:W-:-:S03]  /*13c0*/  IADD3 R8, PT, PT, R8, 0x8, RZ ;  /* 0x0000000808087810 */ /* 0x000fc60007ffe0ff */
[----:B----4-:R-:W-:Y:S01]  /*13d0*/  FFMA R26, R25, R26, R28 ;  /* 0x0000001a191a7223 */ /* 0x010fe2000000001c */
[----:B------:R-:W-:-:S03]  /*13e0*/  ISETP.NE.AND P0, PT, R8, RZ, PT ;  /* 0x000000ff0800720c */ /* 0x000fc60003f05270 */
[----:B-----5:R-:W-:Y:S01]  /*13f0*/  FFMA R24, R23, R24, R26 ;  /* 0x0000001817187223 */ /* 0x020fe2000000001a */
[----:B------:R-:W-:Y:S02]  /*1400*/  LEA R7, R12, R7, 0x3 ;  /* 0x000000070c077211 */ /* 0x000fe400078e18ff */
[----:B------:R-:W-:Y:S01]  /*1410*/  LEA R4, R13, R4, 0x3 ;  /* 0x000000040d047211 */ /* 0x000fe200078e18ff */
[----:B--2---:R-:W-:-:S04]  /*1420*/  FFMA R22, R21, R22, R24 ;  /* 0x0000001615167223 */ /* 0x004fc80000000018 */
[----:B------:R-:W-:-:S04]  /*1430*/  FFMA R11, R11, R20, R22 ;  /* 0x000000140b0b7223 */ /* 0x000fc80000000016 */
[----:B------:R-:W-:-:S04]  /*1440*/  FFMA R10, R10, R17, R11 ;  /* 0x000000110a0a7223 */ /* 0x000fc8000000000b */
[----:B------:R-:W-:Y:S01]  /*1450*/  FFMA R29, R29, R18, R10 ;  /* 0x000000121d1d7223 */ /* 0x000fe2000000000a */
[----:B------:R-:W-:Y:S06]  /*1460*/  @P0 BRA `(.L_x_13) ;  /* 0xfffffffc00440947 */ /* 0x000fec000383ffff */
.L_x_12:
[----:B------:R-:W-:Y:S05]  /*1470*/  @!P1 BRA `(.L_x_0) ;  /* 0x0000000800949947 */ /* 0x000fea0003800000 */
[----:B------:R-:W-:Y:S02]  /*1480*/  ISETP.GE.U32.AND P0, PT, R5, 0x4, PT ;  /* 0x000000040500780c */ /* 0x000fe40003f06070 */
[----:B------:R-:W-:-:S04]  /*1490*/  LOP3.LUT R7, R2, 0x3, RZ, 0xc0, !PT ;  /* 0x0000000302077812 */ /* 0x000fc800078ec0ff */
[----:B------:R-:W-:-:S07]  /*14a0*/  ISETP.NE.AND P1, PT, R7, RZ, PT ;  /* 0x000000ff0700720c */ /* 0x000fce0003f25270 */
[----:B------:R-:W-:Y:S06]  /*14b0*/  @!P0 BRA `(.L_x_14) ;  /* 0x0000000000648947 */ /* 0x000fec0003800000 */
[----:B------:R-:W0:Y:S01]  /*14c0*/  LDC.64 R20, c[0x0][0x390] ;  /* 0x0000e400ff147b82 */ /* 0x000e220000000a00 */
[C---:B------:R-:W-:Y:S02]  /*14d0*/  IMAD R5, R6.reuse, R12, R3 ;  /* 0x0000000c06057224 */ /* 0x040fe400078e0203 */
[----:B------:R-:W-:-:S05]  /*14e0*/  IMAD R9, R6, R13, R0 ;  /* 0x0000000d06097224 */ /* 0x000fca00078e0200 */
[----:B------:R-:W1:Y:S01]  /*14f0*/  LDC.64 R22, c[0x0][0x3a0] ;  /* 0x0000e800ff167b82 */ /* 0x000e620000000a00 */
[----:B0-----:R-:W-:-:S04]  /*1500*/  IMAD.WIDE R20, R5, 0x4, R20 ;  /* 0x0000000405147825 */ /* 0x001fc800078e0214 */
[----:B------:R-:W-:Y:S02]  /*1510*/  IMAD.WIDE R4, R12, 0x4, R20 ;  /* 0x000000040c047825 */ /* 0x000fe400078e0214 */
[----:B------:R-:W2:Y:S02]  /*1520*/  LDG.E R20, desc[UR6][R20.64] ;  /* 0x0000000614147981 */ /* 0x000ea4000c1e1900 */
[----:B-1----:R-:W-:-:S04]  /*1530*/  IMAD.WIDE R22, R9, 0x4, R22 ;  /* 0x0000000409167825 */ /* 0x002fc800078e0216 */
[C---:B------:R-:W-:Y:S02]  /*1540*/  IMAD.WIDE R8, R13.reuse, 0x4, R22 ;  /* 0x000000040d087825 */ /* 0x040fe400078e0216 */
[----:B------:R-:W2:Y:S02]  /*1550*/  LDG.E R22, desc[UR6][R22.64] ;  /* 0x0000000616167981 */ /* 0x000ea4000c1e1900 */
[C---:B------:R-:W-:Y:S02]  /*1560*/  IMAD.WIDE R14, R12.reuse, 0x4, R4 ;  /* 0x000000040c0e7825 */ /* 0x040fe400078e0204 */
[----:B------:R-:W3:Y:S02]  /*1570*/  LDG.E R5, desc[UR6][R4.64] ;  /* 0x0000000604057981 */ /* 0x000ee4000c1e1900 */
[----:B------:R-:W-:Y:S02]  /*1580*/  IMAD.WIDE R10, R13, 0x4, R8 ;  /* 0x000000040d0a7825 */ /* 0x000fe400078e0208 */
[----:B------:R-:W3:Y:S02]  /*1590*/  LDG.E R8, desc[UR6][R8.64] ;  /* 0x0000000608087981 */ /* 0x000ee4000c1e1900 */
[----:B------:R-:W-:-:S02]  /*15a0*/  IMAD.WIDE R16, R12, 0x4, R14 ;  /* 0x000000040c107825 */ /* 0x000fc400078e020e */
[----:B------:R-:W4:Y:S02]  /*15b0*/  LDG.E R25, desc[UR6][R14.64] ;  /* 0x000000060e197981 */ /* 0x000f24000c1e1900 */
[----:B------:R-:W-:Y:S02]  /*15c0*/  IMAD.WIDE R18, R13, 0x4, R10 ;  /* 0x000000040d127825 */ /* 0x000fe400078e020a */
[----:B------:R-:W4:Y:S04]  /*15d0*/  LDG.E R10, desc[UR6][R10.64] ;  /* 0x000000060a0a7981 */ /* 0x000f28000c1e1900 */
[----:B------:R-:W5:Y:S04]  /*15e0*/  LDG.E R17, desc[UR6][R16.64] ;  /* 0x0000000610117981 */ /* 0x000f68000c1e1900 */
[----:B------:R-:W5:Y:S01]  /*15f0*/  LDG.E R18, desc[UR6][R18.64] ;  /* 0x0000000612127981 */ /* 0x000f62000c1e1900 */
[----:B------:R-:W-:Y:S01]  /*1600*/  IADD3 R6, PT, PT, R6, 0x4, RZ ;  /* 0x0000000406067810 */ /* 0x000fe20007ffe0ff */
[----:B--2---:R-:W-:-:S04]  /*1610*/  FFMA R20, R20, R22, R29 ;  /* 0x0000001614147223 */ /* 0x004fc8000000001d */
[----:B---3--:R-:W-:-:S04]  /*1620*/  FFMA R20, R5, R8, R20 ;  /* 0x0000000805147223 */ /* 0x008fc80000000014 */
[----:B----4-:R-:W-:-:S04]  /*1630*/  FFMA R20, R25, R10, R20 ;  /* 0x0000000a19147223 */ /* 0x010fc80000000014 */
[----:B-----5:R-:W-:-:S07]  /*1640*/  FFMA R29, R17, R18, R20 ;  /* 0x00000012111d7223 */ /* 0x020fce0000000014 */
.L_x_14:
[----:B------:R-:W-:Y:S05]  /*1650*/  @!P1 BRA `(.L_x_0) ;  /* 0x00000008001c9947 */ /* 0x000fea0003800000 */
[----:B------:R-:W-:Y:S02]  /*1660*/  ISETP.NE.AND P0, PT, R7, 0x1, PT ;  /* 0x000000010700780c */ /* 0x000fe40003f05270 */
[----:B------:R-:W-:-:S04]  /*1670*/  LOP3.LUT R2, R2, 0x1, RZ, 0xc0, !PT ;  /* 0x0000000102027812 */ /* 0x000fc800078ec0ff */
[----:B------:R-:W-:-:S07]  /*1680*/  ISETP.NE.U32.AND P1, PT, R2, 0x1, PT ;  /* 0x000000010200780c */ /* 0x000fce0003f25070 */
[----:B------:R-:W-:Y:S06]  /*1690*/  @!P0 BRA `(.L_x_15) ;  /* 0x00000000003c8947 */ /* 0x000fec0003800000 */
[----:B------:R-:W0:Y:S01]  /*16a0*/  LDC.64 R4, c[0x0][0x390] ;  /* 0x0000e400ff047b82 */ /* 0x000e220000000a00 */
[C---:B------:R-:W-:Y:S02]  /*16b0*/  IMAD R7, R6.reuse, R12, R3 ;  /* 0x0000000c06077224 */ /* 0x040fe400078e0203 */
[----:B------:R-:W-:-:S05]  /*16c0*/  IMAD R11, R6, R13, R0 ;  /* 0x0000000d060b7224 */ /* 0x000fca00078e0200 */
[----:B------:R-:W1:Y:S01]  /*16d0*/  LDC.64 R8, c[0x0][0x3a0] ;  /* 0x0000e800ff087b82 */ /* 0x000e620000000a00 */
[----:B0-----:R-:W-:-:S05]  /*16e0*/  IMAD.WIDE R4, R7, 0x4, R4 ;  /* 0x0000000407047825 */ /* 0x001fca00078e0204 */
[----:B------:R-:W2:Y:S01]  /*16f0*/  LDG.E R2, desc[UR6][R4.64] ;  /* 0x0000000604027981 */ /* 0x000ea2000c1e1900 */
[----:B-1----:R-:W-:-:S04]  /*1700*/  IMAD.WIDE R8, R11, 0x4, R8 ;  /* 0x000000040b087825 */ /* 0x002fc800078e0208 */
[----:B------:R-:W-:-:S04]  /*1710*/  IMAD.WIDE R10, R12, 0x4, R4 ;  /* 0x000000040c0a7825 */ /* 0x000fc800078e0204 */
[----:B------:R-:W-:Y:S02]  /*1720*/  IMAD.WIDE R14, R13, 0x4, R8 ;  /* 0x000000040d0e7825 */ /* 0x000fe400078e0208 */
[----:B------:R-:W2:Y:S04]  /*1730*/  LDG.E R8, desc[UR6][R8.64] ;  /* 0x0000000608087981 */ /* 0x000ea8000c1e1900 */
[----:B------:R-:W3:Y:S04]  /*1740*/  LDG.E R11, desc[UR6][R10.64] ;  /* 0x000000060a0b7981 */ /* 0x000ee8000c1e1900 */
[----:B------:R-:W3:Y:S01]  /*1750*/  LDG.E R14, desc[UR6][R14.64] ;  /* 0x000000060e0e7981 */ /* 0x000ee2000c1e1900 */
[----:B------:R-:W-:Y:S01]  /*1760*/  IADD3 R6, PT, PT, R6, 0x2, RZ ;  /* 0x0000000206067810 */ /* 0x000fe20007ffe0ff */
[----:B--2---:R-:W-:-:S04]  /*1770*/  FFMA R2, R2, R8, R29 ;  /* 0x0000000802027223 */ /* 0x004fc8000000001d */
[----:B---3--:R-:W-:-:S07]  /*1780*/  FFMA R29, R11, R14, R2 ;  /* 0x0000000e0b1d7223 */ /* 0x008fce0000000002 */
.L_x_15:
[----:B------:R-:W-:Y:S05]  /*1790*/  @P1 BRA `(.L_x_0) ;  /* 0x0000000400cc1947 */ /* 0x000fea0003800000 */
[----:B------:R-:W0:Y:S01]  /*17a0*/  LDC.64 R4, c[0x0][0x390] ;  /* 0x0000e400ff047b82 */ /* 0x000e220000000a00 */
[C---:B------:R-:W-:Y:S02]  /*17b0*/  IMAD R7, R6.reuse, R12, R3 ;  /* 0x0000000c06077224 */ /* 0x040fe400078e0203 */
[----:B------:R-:W-:-:S05]  /*17c0*/  IMAD R11, R6, R13, R0 ;  /* 0x0000000d060b7224 */ /* 0x000fca00078e0200 */
[----:B------:R-:W1:Y:S01]  /*17d0*/  LDC.64 R8, c[0x0][0x3a0] ;  /* 0x0000e800ff087b82 */ /* 0x000e620000000a00 */
[----:B0-----:R-:W-:-:S06]  /*17e0*/  IMAD.WIDE R4, R7, 0x4, R4 ;  /* 0x0000000407047825 */ /* 0x001fcc00078e0204 */
[----:B------:R-:W2:Y:S01]  /*17f0*/  LDG.E R4, desc[UR6][R4.64] ;  /* 0x0000000604047981 */ /* 0x000ea2000c1e1900 */
[----:B-1----:R-:W-:-:S06]  /*1800*/  IMAD.WIDE R6, R11, 0x4, R8 ;  /* 0x000000040b067825 */ /* 0x002fcc00078e0208 */
[----:B------:R-:W2:Y:S02]  /*1810*/  LDG.E R6, desc[UR6][R6.64] ;  /* 0x0000000606067981 */ /* 0x000ea4000c1e1900 */
[----:B--2---:R-:W-:Y:S01]  /*1820*/  FFMA R29, R4, R6, R29 ;  /* 0x00000006041d7223 */ /* 0x004fe2000000001d */
[----:B------:R-:W-:Y:S06]  /*1830*/  BRA `(.L_x_0) ;  /* 0x0000000400a47947 */ /* 0x000fec0003800000 */
.L_x_11:
        /* <DEDUP_REMOVED lines=11> */
.L_x_17:
[----:B------:R-:W0:Y:S08]  /*18f0*/  LDC.64 R16, c[0x0][0x390] ;  /* 0x0000e400ff107b82 */ /* 0x000e300000000a00 */
[----:B------:R-:W1:Y:S01]  /*1900*/  LDC.64 R4, c[0x0][0x3a0] ;  /* 0x0000e800ff047b82 */ /* 0x000e620000000a00 */
[----:B0-----:R-:W-:-:S05]  /*1910*/  IMAD.WIDE R16, R19, 0x4, R16 ;  /* 0x0000000413107825 */ /* 0x001fca00078e0210 */
[----:B------:R0:W2:Y:S01]  /*1920*/  LDG.E R26, desc[UR6][R16.64] ;  /* 0x00000006101a7981 */ /* 0x0000a2000c1e1900 */
[----:B-1----:R-:W-:-:S04]  /*1930*/  IMAD.WIDE R4, R20, 0x4, R4 ;  /* 0x0000000414047825 */ /* 0x002fc800078e0204 */
[C---:B------:R-:W-:Y:S01]  /*1940*/  IMAD.WIDE R14, R12.reuse, 0x4, R16 ;  /* 0x000000040c0e7825 */ /* 0x040fe200078e0210 */
[----:B------:R-:W2:Y:S04]  /*1950*/  LDG.E R27, desc[UR6][R4.64] ;  /* 0x00000006041b7981 */ /* 0x000ea8000c1e1900 */
[----:B------:R-:W3:Y:S04]  /*1960*/  LDG.E R23, desc[UR6][R4.64+0x4] ;  /* 0x0000040604177981 */ /* 0x000ee8000c1e1900 */
[----:B------:R1:W3:Y:S01]  /*1970*/  LDG.E R24, desc[UR6][R14.64] ;  /* 0x000000060e187981 */ /* 0x0002e2000c1e1900 */
[----:B------:R-:W-:-:S03]  /*1980*/  IMAD.WIDE R8, R12, 0x4, R14 ;  /* 0x000000040c087825 */ /* 0x000fc600078e020e */
[----:B------:R-:W4:Y:S01]  /*1990*/  LDG.E R28, desc[UR6][R4.64+0x8] ;  /* 0x00000806041c7981 */ /* 0x000f22000c1e1900 */
[----:B------:R-:W-:-:S03]  /*19a0*/  IMAD.WIDE R10, R12, 0x4, R8 ;  /* 0x000000040c0a7825 */ /* 0x000fc600078e0208 */
[----:B------:R-:W4:Y:S01]  /*19b0*/  LDG.E R8, desc[UR6][R8.64] ;  /* 0x0000000608087981 */ /* 0x000f22000c1e1900 */
[----:B------:R-:W-:-:S04]  /*19c0*/  IMAD.WIDE R6, R12, 0x4, R10 ;  /* 0x000000040c067825 */ /* 0x000fc800078e020a */
[C---:B0-----:R-:W-:Y:S01]  /*19d0*/  IMAD.WIDE R16, R12.reuse, 0x4, R6 ;  /* 0x000000040c107825 */ /* 0x041fe200078e0206 */
[----:B------:R0:W5:Y:S04]  /*19e0*/  LDG.E R9, desc[UR6][R10.64] ;  /* 0x000000060a097981 */ /* 0x000168000c1e1900 */
[----:B------:R-:W5:Y:S01]  /*19f0*/  LDG.E R6, desc[UR6][R6.64] ;  /* 0x0000000606067981 */ /* 0x000f62000c1e1900 */
[----:B-1----:R-:W-:-:S03]  /*1a00*/  IMAD.WIDE R14, R12, 0x4, R16 ;  /* 0x000000040c0e7825 */ /* 0x002fc600078e0210 */
[----:B------:R-:W5:Y:S01]  /*1a10*/  LDG.E R16, desc[UR6][R16.64] ;  /* 0x0000000610107981 */ /* 0x000f62000c1e1900 */
[----:B0-----:R-:W-:-:S03]  /*1a20*/  IMAD.WIDE R10, R12, 0x4, R14 ;  /* 0x000000040c0a7825 */ /* 0x001fc600078e020e */
[----:B------:R-:W5:Y:S04]  /*1a30*/  LDG.E R7, desc[UR6][R4.64+0x18] ;  /* 0x0000180604077981 */ /* 0x000f68000c1e1900 */
[----:B------:R-:W5:Y:S01]  /*1a40*/  LDG.E R10, desc[UR6][R10.64] ;  /* 0x000000060a0a7981 */ /* 0x000f62000c1e1900 */
[----:B--2---:R-:W-:-:S03]  /*1a50*/  FFMA R27, R26, R27, R29 ;  /* 0x0000001b1a1b7223 */ /* 0x004fc6000000001d */
[----:B------:R-:W5:Y:S04]  /*1a60*/  LDG.E R26, desc[UR6][R4.64+0xc] ;  /* 0x00000c06041a7981 */ /* 0x000f68000c1e1900 */
[----:B------:R-:W2:Y:S01]  /*1a70*/  LDG.E R29, desc[UR6][R4.64+0x14] ;  /* 0x00001406041d7981 */ /* 0x000ea2000c1e1900 */
[----:B---3--:R-:W-:-:S03]  /*1a80*/  FFMA R23, R24, R23, R27 ;  /* 0x0000001718177223 */ /* 0x008fc6000000001b */
[----:B------:R-:W3:Y:S04]  /*1a90*/  LDG.E R27, desc[UR6][R4.64+0x10] ;  /* 0x00001006041b7981 */ /* 0x000ee8000c1e1900 */
[----:B------:R-:W2:Y:S04]  /*1aa0*/  LDG.E R24, desc[UR6][R14.64] ;  /* 0x000000060e187981 */ /* 0x000ea8000c1e1900 */
[----:B------:R-:W2:Y:S01]  /*1ab0*/  LDG.E R14, desc[UR6][R4.64+0x1c] ;  /* 0x00001c06040e7981 */ /* 0x000ea2000c1e1900 */
[----:B----4-:R-:W-:Y:S01]  /*1ac0*/  FFMA R8, R8, R28, R23 ;  /* 0x0000001c08087223 */ /* 0x010fe20000000017 */
[----:B------:R-:W-:-:S04]  /*1ad0*/  IADD3 R22, PT, PT, R22, 0x8, RZ ;  /* 0x0000000816167810 */ /* 0x000fc80007ffe0ff */
[----:B------:R-:W-:Y:S02]  /*1ae0*/  ISETP.NE.AND P0, PT, R22, RZ, PT ;  /* 0x000000ff1600720c */ /* 0x000fe40003f05270 */
[----:B------:R-:W-:Y:S02]  /*1af0*/  IADD3 R20, PT, PT, R20, 0x8, RZ ;  /* 0x0000000814147810 */ /* 0x000fe40007ffe0ff */
[----:B------:R-:W-:Y:S01]  /*1b00*/  LEA R19, R12, R19, 0x3 ;  /* 0x000000130c137211 */ /* 0x000fe200078e18ff */
[----:B-----5:R-:W-:-:S04]  /*1b10*/  FFMA R9, R9, R26, R8 ;  /* 0x0000001a09097223 */ /* 0x020fc80000000008 */
[----:B---3--:R-:W-:-:S04]  /*1b20*/  FFMA R9, R6, R27, R9 ;  /* 0x0000001b06097223 */ /* 0x008fc80000000009 */
[----:B--2---:R-:W-:-:S04]  /*1b30*/  FFMA R9, R16, R29, R9 ;  /* 0x0000001d10097223 */ /* 0x004fc80000000009 */
[----:B------:R-:W-:-:S04]  /*1b40*/  FFMA R7, R24, R7, R9 ;  /* 0x0000000718077223 */ /* 0x000fc80000000009 */
[----:B------:R-:W-:Y:S01]  /*1b50*/  FFMA R29, R10, R14, R7 ;  /* 0x0000000e0a1d7223 */ /* 0x000fe20000000007 */
[----:B------:R-:W-:Y:S06]  /*1b60*/  @P0 BRA `(.L_x_17) ;  /* 0xfffffffc00600947 */ /* 0x000fec000383ffff */
.L_x_16:
[----:B------:R-:W-:Y:S05]  /*1b70*/  @!P1 BRA `(.L_x_0) ;  /* 0x0000000000d49947 */ /* 0x000fea0003800000 */
[----:B------:R-:W-:Y:S02]  /*1b80*/  ISETP.GE.U32.AND P0, PT, R25, 0x4, PT ;  /* 0x000000041900780c */ /* 0x000fe40003f06070 */
[----:B------:R-:W-:-:S04]  /*1b90*/  LOP3.LUT R17, R2, 0x3, RZ, 0xc0, !PT ;  /* 0x0000000302117812 */ /* 0x000fc800078ec0ff */
[----:B------:R-:W-:-:S07]  /*1ba0*/  ISETP.NE.AND P1, PT, R17, RZ, PT ;  /* 0x000000ff1100720c */ /* 0x000fce0003f25270 */
[----:B------:R-:W-:Y:S06]  /*1bb0*/  @!P0 BRA `(.L_x_18) ;  /* 0x0000000000588947 */ /* 0x000fec0003800000 */
[----:B------:R-:W0:Y:S01]  /*1bc0*/  LDC.64 R10, c[0x0][0x390] ;  /* 0x0000e400ff0a7b82 */ /* 0x000e220000000a00 */
[----:B------:R-:W-:Y:S01]  /*1bd0*/  IMAD R7, R21, R12, R3 ;  /* 0x0000000c15077224 */ /* 0x000fe200078e0203 */
[----:B------:R-:W-:-:S06]  /*1be0*/  IADD3 R9, PT, PT, R18, R21, RZ ;  /* 0x0000001512097210 */ /* 0x000fcc0007ffe0ff */
[----:B------:R-:W1:Y:S01]  /*1bf0*/  LDC.64 R4, c[0x0][0x3a0] ;  /* 0x0000e800ff047b82 */ /* 0x000e620000000a00 */
[----:B0-----:R-:W-:-:S04]  /*1c00*/  IMAD.WIDE R10, R7, 0x4, R10 ;  /* 0x00000004070a7825 */ /* 0x001fc800078e020a */
[----:B------:R-:W-:Y:S02]  /*1c10*/  IMAD.WIDE R14, R12, 0x4, R10 ;  /* 0x000000040c0e7825 */ /* 0x000fe400078e020a */
[----:B------:R-:W2:Y:S02]  /*1c20*/  LDG.E R10, desc[UR6][R10.64] ;  /* 0x000000060a0a7981 */ /* 0x000ea4000c1e1900 */
[----:B-1----:R-:W-:-:S04]  /*1c30*/  IMAD.WIDE R4, R9, 0x4, R4 ;  /* 0x0000000409047825 */ /* 0x002fc800078e0204 */
[C---:B------:R-:W-:Y:S01]  /*1c40*/  IMAD.WIDE R6, R12.reuse, 0x4, R14 ;  /* 0x000000040c067825 */ /* 0x040fe200078e020e */
[----:B------:R-:W2:Y:S04]  /*1c50*/  LDG.E R16, desc[UR6][R4.64] ;  /* 0x0000000604107981 */ /* 0x000ea8000c1e1900 */
[----:B------:R-:W3:Y:S01]  /*1c60*/  LDG.E R15, desc[UR6][R14.64] ;  /* 0x000000060e0f7981 */ /* 0x000ee2000c1e1900 */
[----:B------:R-:W-:-:S03]  /*1c70*/  IMAD.WIDE R8, R12, 0x4, R6 ;  /* 0x000000040c087825 */ /* 0x000fc600078e0206 */
[----:B------:R-:W3:Y:S04]  /*1c80*/  LDG.E R19, desc[UR6][R4.64+0x4] ;  /* 0x0000040604137981 */ /* 0x000ee8000c1e1900 */
[----:B------:R-:W4:Y:S04]  /*1c90*/  LDG.E R7, desc[UR6][R6.64] ;  /* 0x0000000606077981 */ /* 0x000f28000c1e1900 */
        /* <DEDUP_REMOVED lines=8> */
.L_x_18:
[----:B------:R-:W-:Y:S05]  /*1d20*/  @!P1 BRA `(.L_x_0) ;  /* 0x0000000000689947 */ /* 0x000fea0003800000 */
[----:B------:R-:W-:Y:S02]  /*1d30*/  ISETP.NE.AND P0, PT, R17, 0x1, PT ;  /* 0x000000011100780c */ /* 0x000fe40003f05270 */
[----:B------:R-:W-:-:S04]  /*1d40*/  LOP3.LUT R2, R2, 0x1, RZ, 0xc0, !PT ;  /* 0x0000000102027812 */ /* 0x000fc800078ec0ff */
[----:B------:R-:W-:-:S07]  /*1d50*/  ISETP.NE.U32.AND P1, PT, R2, 0x1, PT ;  /* 0x000000010200780c */ /* 0x000fce0003f25070 */
[----:B------:R-:W0:Y:S01]  /*1d60*/  @P0 LDC.64 R10, c[0x0][0x390] ;  /* 0x0000e400ff0a0b82 */ /* 0x000e220000000a00 */
[----:B------:R-:W-:-:S07]  /*1d70*/  @P0 IMAD R15, R21, R12, R3 ;  /* 0x0000000c150f0224 */ /* 0x000fce00078e0203 */
[----:B------:R-:W1:Y:S08]  /*1d80*/  @P0 LDC.64 R6, c[0x0][0x3a0] ;  /* 0x0000e800ff060b82 */ /* 0x000e700000000a00 */
[----:B------:R-:W2:Y:S08]  /*1d90*/  @!P1 LDC.64 R8, c[0x0][0x390] ;  /* 0x0000e400ff089b82 */ /* 0x000eb00000000a00 */
[----:B------:R-:W3:Y:S01]  /*1da0*/  @!P1 LDC.64 R4, c[0x0][0x3a0] ;  /* 0x0000e800ff049b82 */ /* 0x000ee20000000a00 */
[----:B0-----:R-:W-:Y:S01]  /*1db0*/  @P0 IMAD.WIDE R10, R15, 0x4, R10 ;  /* 0x000000040f0a0825 */ /* 0x001fe200078e020a */
[----:B------:R-:W-:-:S02]  /*1dc0*/  @P0 IADD3 R15, PT, PT, R18, R21, RZ ;  /* 0x00000015120f0210 */ /* 0x000fc40007ffe0ff */
[----:B------:R-:W-:-:S03]  /*1dd0*/  @P0 IADD3 R21, PT, PT, R21, 0x2, RZ ;  /* 0x0000000215150810 */ /* 0x000fc60007ffe0ff */
[----:B-1----:R-:W-:-:S04]  /*1de0*/  @P0 IMAD.WIDE R6, R15, 0x4, R6 ;  /* 0x000000040f060825 */ /* 0x002fc800078e0206 */
[----:B------:R-:W-:Y:S01]  /*1df0*/  @!P1 IMAD R17, R21, R12, R3 ;  /* 0x0000000c15119224 */ /* 0x000fe200078e0203 */
[----:B------:R-:W-:Y:S01]  /*1e00*/  @!P1 IADD3 R21, PT, PT, R18, R21, RZ ;  /* 0x0000001512159210 */ /* 0x000fe20007ffe0ff */
[----:B------:R-:W-:Y:S01]  /*1e10*/  @P0 IMAD.WIDE R14, R12, 0x4, R10 ;  /* 0x000000040c0e0825 */ /* 0x000fe200078e020a */
[----:B------:R-:W4:Y:S04]  /*1e20*/  @P0 LDG.E R2, desc[UR6][R6.64] ;  /* 0x0000000606020981 */ /* 0x000f28000c1e1900 */
[----:B------:R-:W4:Y:S01]  /*1e30*/  @P0 LDG.E R10, desc[UR6][R10.64] ;  /* 0x000000060a0a0981 */ /* 0x000f22000c1e1900 */
[----:B--2---:R-:W-:-:S03]  /*1e40*/  @!P1 IMAD.WIDE R8, R17, 0x4, R8 ;  /* 0x0000000411089825 */ /* 0x004fc600078e0208 */
[----:B------:R-:W2:Y:S01]  /*1e50*/  @P0 LDG.E R15, desc[UR6][R14.64] ;  /* 0x000000060e0f0981 */ /* 0x000ea2000c1e1900 */
[----:B---3--:R-:W-:-:S03]  /*1e60*/  @!P1 IMAD.WIDE R4, R21, 0x4, R4 ;  /* 0x0000000415049825 */ /* 0x008fc600078e0204 */
[----:B------:R-:W2:Y:S04]  /*1e70*/  @P0 LDG.E R12, desc[UR6][R6.64+0x4] ;  /* 0x00000406060c0981 */ /* 0x000ea8000c1e1900 */
[----:B------:R-:W3:Y:S04]  /*1e80*/  @!P1 LDG.E R8, desc[UR6][R8.64] ;  /* 0x0000000608089981 */ /* 0x000ee8000c1e1900 */
[----:B------:R-:W3:Y:S01]  /*1e90*/  @!P1 LDG.E R4, desc[UR6][R4.64] ;  /* 0x0000000604049981 */ /* 0x000ee2000c1e1900 */
[----:B----4-:R-:W-:-:S04]  /*1ea0*/  @P0 FFMA R2, R10, R2, R29 ;  /* 0x000000020a020223 */ /* 0x010fc8000000001d */
[----:B--2---:R-:W-:-:S04]  /*1eb0*/  @P0 FFMA R29, R15, R12, R2 ;  /* 0x0000000c0f1d0223 */ /* 0x004fc80000000002 */
[----:B---3--:R-:W-:-:S07]  /*1ec0*/  @!P1 FFMA R29, R8, R4, R29 ;  /* 0x00000004081d9223 */ /* 0x008fce000000001d */
.L_x_0:
[----:B------:R-:W0:Y:S01]  /*1ed0*/  LDC.64 R4, c[0x0][0x3b0] ;  /* 0x0000ec00ff047b82 */ /* 0x000e220000000a00 */
[----:B------:R-:W-:Y:S01]  /*1ee0*/  IMAD R3, R3, R13, R0 ;  /* 0x0000000d03037224 */ /* 0x000fe200078e0200 */
[----:B------:R-:W1:Y:S01]  /*1ef0*/  LDCU UR4, c[0x0][0x3ac] ;  /* 0x00007580ff0477ac */ /* 0x000e620008000800 */
[----:B------:R-:W2:Y:S02]  /*1f00*/  LDCU UR5, c[0x0][0x38c] ;  /* 0x00007180ff0577ac */ /* 0x000ea40008000800 */
[----:B0-----:R-:W-:-:S05]  /*1f10*/  IMAD.WIDE R2, R3, 0x4, R4 ;  /* 0x0000000403027825 */ /* 0x001fca00078e0204 */
[----:B------:R-:W1:Y:S02]  /*1f20*/  LDG.E R0, desc[UR6][R2.64] ;  /* 0x0000000602007981 */ /* 0x000e64000c1e1900 */
[----:B-1----:R-:W-:-:S04]  /*1f30*/  FMUL R0, R0, UR4 ;  /* 0x0000000400007c20 */ /* 0x002fc80008400000 */
[----:B--2---:R-:W-:-:S05]  /*1f40*/  FFMA R29, R29, UR5, R0 ;  /* 0x000000051d1d7c23 */ /* 0x004fca0008000000 */
[----:B------:R-:W-:Y:S01]  /*1f50*/  STG.E desc[UR6][R2.64], R29 ;  /* 0x0000001d02007986 */ /* 0x000fe2000c101906 */
[----:B------:R-:W-:Y:S05]  /*1f60*/  EXIT ;  /* 0x000000000000794d */ /* 0x000fea0003800000 */
.L_x_19:
[----:B------:R-:W-:-:S00]  /*1f70*/  BRA `(.L_x_19) ;  /* 0xfffffffc00fc7947 */ /* 0x000fc0000383ffff */
[----:B------:R-:W-:-:S00]  /*1f80*/  NOP ;  /* 0x0000000000007918 */ /* 0x000fc00000000000 */
[----:B------:R-:W-:-:S00]  /*1f90*/  NOP ;  /* 0x0000000000007918 */ /* 0x000fc00000000000 */
[----:B------:R-:W-:-:S00]  /*1fa0*/  NOP ;  /* 0x0000000000007918 */ /* 0x000fc00000000000 */
[----:B------:R-:W-:-:S00]  /*1fb0*/  NOP ;  /* 0x0000000000007918 */ /* 0x000fc00000000000 */
[----:B------:R-:W-:-:S00]  /*1fc0*/  NOP ;  /* 0x0000000000007918 */ /* 0x000fc00000000000 */
[----:B------:R-:W-:-:S00]  /*1fd0*/  NOP ;  /* 0x0000000000007918 */ /* 0x000fc00000000000 */
[----:B------:R-:W-:-:S00]  /*1fe0*/  NOP ;  /* 0x0000000000007918 */ /* 0x000fc00000000000 */
[----:B------:R-:W-:-:S00]  /*1ff0*/  NOP ;  /* 0x0000000000007918 */ /* 0x000fc00000000000 */
.L_x_20:


//--------------------- .nv.shared.reserved.0     --------------------------
	.section	.nv.shared.reserved.0,"aw",@nobits
	.weak		__nv_reservedSMEM_offset_0_alias
	.size		__nv_reservedSMEM_offset_0_alias, 0, 64
	.other		__nv_reservedSMEM_offset_0_alias,@"STO_CUDA_RESERVED_SHARED STV_DEFAULT"
__nv_reservedSMEM_offset_0_alias:
	.zero		0
	.zero		64


//--------------------- .nv.constant0._Z11gemm_kerneliiifPKfbS0_bfPf --------------------------
	.section	.nv.constant0._Z11gemm_kerneliiifPKfbS0_bfPf,"a",@progbits
	.sectionflags	@""
	.align	4
.nv.constant0._Z11gemm_kerneliiifPKfbS0_bfPf:
	.zero		952


//--------------------- SYMBOLS --------------------------

	.type		.nv.reservedSmem.offset0,@object
	.size		.nv.reservedSmem.offset0,0x4
